// auto-generated by cutlass_sweep.gemm — config: {"arch": "sm_100", "cluster_m": 2, "cluster_n": 1, "dtype": "fp16", "dtype_b": "fp16", "layout": "tt", "stages": 7, "tile_k": 64, "tile_m": 128, "tile_n": 128}
#include "cutlass/cutlass.h"
#include "cutlass/gemm/collective/collective_builder.hpp"
#include "cutlass/gemm/device/gemm_universal_adapter.h"
#include "cutlass/gemm/kernel/gemm_universal.hpp"
#include "cutlass/epilogue/collective/collective_builder.hpp"

using ElemA = cutlass::half_t;
using ElemB = cutlass::half_t;
using ElemCD = cutlass::half_t;
using Acc  = float;
using TileShape    = cute::Shape<cute::_128, cute::_128, cute::_64>;
using ClusterShape = cute::Shape<cute::_2, cute::_1, cute::_1>;

using CollectiveEpilogue = typename cutlass::epilogue::collective::CollectiveBuilder<
    cutlass::arch::Sm100, cutlass::arch::OpClassTensorOp,
    TileShape, ClusterShape,
    cutlass::epilogue::collective::EpilogueTileAuto,
    Acc, Acc,
    ElemCD, cutlass::layout::RowMajor, 128 / cutlass::sizeof_bits<ElemCD>::value,
    ElemCD, cutlass::layout::RowMajor, 128 / cutlass::sizeof_bits<ElemCD>::value,
    cutlass::epilogue::collective::EpilogueScheduleAuto
  >::CollectiveOp;

using CollectiveMainloop = typename cutlass::gemm::collective::CollectiveBuilder<
    cutlass::arch::Sm100, cutlass::arch::OpClassTensorOp,
    ElemA, cutlass::layout::ColumnMajor, 128 / cutlass::sizeof_bits<ElemA>::value,
    ElemB, cutlass::layout::ColumnMajor, 128 / cutlass::sizeof_bits<ElemB>::value,
    Acc,
    TileShape, ClusterShape,
    cutlass::gemm::collective::StageCount<7>,
    cutlass::gemm::collective::KernelScheduleAuto
  >::CollectiveOp;

using GemmKernel = cutlass::gemm::kernel::GemmUniversal<
    cute::Shape<int,int,int,int>,
    CollectiveMainloop,
    CollectiveEpilogue
>;
using Gemm = cutlass::gemm::device::GemmUniversalAdapter<GemmKernel>;

// Force the device kernel symbol into the cubin without needing a host main.
auto* _anchor = &cutlass::device_kernel<GemmKernel>;


// ===== COMPILED SASS (sm_100a) =====

	.target	sm_100a

	.elftype	@"ET_EXEC"


//--------------------- .note.nv.tkinfo           --------------------------
	.section	.note.nv.tkinfo,"",@"SHT_NOTE"
	.sectionflags	@"SHF_NOTE_NV_TKINFO"
	.tkinfo
        /*0018*/ 	.word	0x00000002
        /*0030*/ 	.string	""
        /*0030*/ 	.string	"ptxas"
        /*0030*/ 	.string	"Cuda compilation tools, release 13.0, V13.0.88"
        /*0030*/ 	.string	"Build cuda_13.0.r13.0/compiler.36424714_0"
        /*0030*/ 	.string	"-arch sm_100a -m 64 "



//--------------------- .note.nv.cuinfo           --------------------------
	.section	.note.nv.cuinfo,"",@"SHT_NOTE"
	.sectionflags	@"SHF_NOTE_NV_CUINFO"
        /*0018*/ 	.short	0x0002
        /*001a*/ 	.short	0x0064
        /*001c*/ 	.short	0x0082
	.zero		2


//--------------------- .nv.info                  --------------------------
	.section	.nv.info,"",@"SHT_CUDA_INFO"
	.align	4


	//----- nvinfo : EIATTR_REGCOUNT
	.align		4
        /*0000*/ 	.byte	0x04, 0x2f
        /*0002*/ 	.short	(.L_19 - .L_18)
	.align		4
.L_18:
        /*0004*/ 	.word	index@(_ZN7cutlass13device_kernelINS_4gemm6kernel13GemmUniversalIN4cute5tupleIJiiiiEEENS1_10collective13CollectiveMmaINS1_35MainloopSm100TmaUmmaWarpSpecializedILi7ELi2ELi4ENS5_IJNS4_1CILi2EEENSA_ILi1EEESC_EEEEENS5_IJNSA_ILi128EEESF_NSA_ILi64EEEEEENS_6half_tENS5_IJSC_llEEESI_NS5_IJlSC_lEEENS4_8TiledMMAINS4_8MMA_AtomIJNS4_26SM100_MMA_F16BF16_2x1SM_SSISI_SI_fLi128ELi128ELNS4_4UMMA5MajorE1ELSP_0ELNSO_7ScaleInE0ELSQ_0EEEEEENS4_6LayoutINS5_IJSC_SC_SC_EEENS5_IJNSA_ILi0EEESV_SV_EEEEENS5_IJNS4_10UnderscoreESY_SY_EEEEENS4_18SM100_TMA_2SM_LOADENS4_14ComposedLayoutINS4_7SwizzleILi3ELi4ELi3EEENS4_18smem_ptr_flag_bitsILi16EEENST_INS5_IJSG_NSA_ILi8EEEEEENS5_IJSC_SG_EEEEEEEvNS4_8identityES11_NS12_IS14_S16_NST_INS5_IJS17_SG_EEENS5_IJSG_SC_EEEEEEEvS1C_EENS_8epilogue10collective18CollectiveEpilogueINS1I_23Sm100TmaWarpSpecializedILi4ELi2ELi16ELb1ELb0EEEJNS5_IJSG_SF_SG_EEENS5_IJNST_ISG_SC_EENST_INS5_IJNSA_ILi16EEESB_EEES19_EEEEESI_SK_SI_SK_NS1I_6fusion15FusionCallbacksIS1M_NS1T_17LinearCombinationISI_fSI_fLNS_15FloatRoundStyleE2EEES1N_S1S_JEEENS4_5SM1004TMEM4LOAD26SM100_TMEM_LOAD_32dp32b16xENS4_13SM90_TMA_LOADENS12_INS13_ILi1ELi4ELi3EEES16_NST_INS5_IJS17_S1P_EEENS5_IJS1P_SC_EEEEEEENS4_39AutoVectorizingCopyWithAssumedAlignmentILi128EEENS4_14SM90_TMA_STOREES28_S2A_S2A_EEEvvEEEEvNT_6ParamsE)
        /*0008*/ 	.word	0x0000005b


	//----- nvinfo : EIATTR_FRAME_SIZE
	.align		4
.L_19:
        /*000c*/ 	.byte	0x04, 0x11
        /*000e*/ 	.short	(.L_21 - .L_20)
	.align		4
.L_20:
        /*0010*/ 	.word	index@($__internal_2_$__cuda_sm10x_tcgen05_guardrail_trap_unallocated_columns_being_dealloced)
        /*0014*/ 	.word	0x00000000


	//----- nvinfo : EIATTR_FRAME_SIZE
	.align		4
.L_21:
        /*0018*/ 	.byte	0x04, 0x11
        /*001a*/ 	.short	(.L_23 - .L_22)
	.align		4
.L_22:
        /*001c*/ 	.word	index@($__internal_1_$__cuda_sm10x_tcgen05_guardrail_trap_phase_invalid_during_alloc)
        /*0020*/ 	.word	0x00000000


	//----- nvinfo : EIATTR_FRAME_SIZE
	.align		4
.L_23:
        /*0024*/ 	.byte	0x04, 0x11
        /*0026*/ 	.short	(.L_25 - .L_24)
	.align		4
.L_24:
        /*0028*/ 	.word	index@($__internal_0_$__cuda_sm10x_tcgen05_guardrail_trap_col_being_dealloced_not_returned_by_alloc)
        /*002c*/ 	.word	0x00000000


	//----- nvinfo : EIATTR_FRAME_SIZE
	.align		4
.L_25:
        /*0030*/ 	.byte	0x04, 0x11
        /*0032*/ 	.short	(.L_27 - .L_26)
	.align		4
.L_26:
        /*0034*/ 	.word	index@(_ZN7cutlass13device_kernelINS_4gemm6kernel13GemmUniversalIN4cute5tupleIJiiiiEEENS1_10collective13CollectiveMmaINS1_35MainloopSm100TmaUmmaWarpSpecializedILi7ELi2ELi4ENS5_IJNS4_1CILi2EEENSA_ILi1EEESC_EEEEENS5_IJNSA_ILi128EEESF_NSA_ILi64EEEEEENS_6half_tENS5_IJSC_llEEESI_NS5_IJlSC_lEEENS4_8TiledMMAINS4_8MMA_AtomIJNS4_26SM100_MMA_F16BF16_2x1SM_SSISI_SI_fLi128ELi128ELNS4_4UMMA5MajorE1ELSP_0ELNSO_7ScaleInE0ELSQ_0EEEEEENS4_6LayoutINS5_IJSC_SC_SC_EEENS5_IJNSA_ILi0EEESV_SV_EEEEENS5_IJNS4_10UnderscoreESY_SY_EEEEENS4_18SM100_TMA_2SM_LOADENS4_14ComposedLayoutINS4_7SwizzleILi3ELi4ELi3EEENS4_18smem_ptr_flag_bitsILi16EEENST_INS5_IJSG_NSA_ILi8EEEEEENS5_IJSC_SG_EEEEEEEvNS4_8identityES11_NS12_IS14_S16_NST_INS5_IJS17_SG_EEENS5_IJSG_SC_EEEEEEEvS1C_EENS_8epilogue10collective18CollectiveEpilogueINS1I_23Sm100TmaWarpSpecializedILi4ELi2ELi16ELb1ELb0EEEJNS5_IJSG_SF_SG_EEENS5_IJNST_ISG_SC_EENST_INS5_IJNSA_ILi16EEESB_EEES19_EEEEESI_SK_SI_SK_NS1I_6fusion15FusionCallbacksIS1M_NS1T_17LinearCombinationISI_fSI_fLNS_15FloatRoundStyleE2EEES1N_S1S_JEEENS4_5SM1004TMEM4LOAD26SM100_TMEM_LOAD_32dp32b16xENS4_13SM90_TMA_LOADENS12_INS13_ILi1ELi4ELi3EEES16_NST_INS5_IJS17_S1P_EEENS5_IJS1P_SC_EEEEEEENS4_39AutoVectorizingCopyWithAssumedAlignmentILi128EEENS4_14SM90_TMA_STOREES28_S2A_S2A_EEEvvEEEEvNT_6ParamsE)
        /*0038*/ 	.word	0x00000000


	//----- nvinfo : EIATTR_MIN_STACK_SIZE
	.align		4
.L_27:
        /*003c*/ 	.byte	0x04, 0x12
        /*003e*/ 	.short	(.L_29 - .L_28)
	.align		4
.L_28:
        /*0040*/ 	.word	index@(_ZN7cutlass13device_kernelINS_4gemm6kernel13GemmUniversalIN4cute5tupleIJiiiiEEENS1_10collective13CollectiveMmaINS1_35MainloopSm100TmaUmmaWarpSpecializedILi7ELi2ELi4ENS5_IJNS4_1CILi2EEENSA_ILi1EEESC_EEEEENS5_IJNSA_ILi128EEESF_NSA_ILi64EEEEEENS_6half_tENS5_IJSC_llEEESI_NS5_IJlSC_lEEENS4_8TiledMMAINS4_8MMA_AtomIJNS4_26SM100_MMA_F16BF16_2x1SM_SSISI_SI_fLi128ELi128ELNS4_4UMMA5MajorE1ELSP_0ELNSO_7ScaleInE0ELSQ_0EEEEEENS4_6LayoutINS5_IJSC_SC_SC_EEENS5_IJNSA_ILi0EEESV_SV_EEEEENS5_IJNS4_10UnderscoreESY_SY_EEEEENS4_18SM100_TMA_2SM_LOADENS4_14ComposedLayoutINS4_7SwizzleILi3ELi4ELi3EEENS4_18smem_ptr_flag_bitsILi16EEENST_INS5_IJSG_NSA_ILi8EEEEEENS5_IJSC_SG_EEEEEEEvNS4_8identityES11_NS12_IS14_S16_NST_INS5_IJS17_SG_EEENS5_IJSG_SC_EEEEEEEvS1C_EENS_8epilogue10collective18CollectiveEpilogueINS1I_23Sm100TmaWarpSpecializedILi4ELi2ELi16ELb1ELb0EEEJNS5_IJSG_SF_SG_EEENS5_IJNST_ISG_SC_EENST_INS5_IJNSA_ILi16EEESB_EEES19_EEEEESI_SK_SI_SK_NS1I_6fusion15FusionCallbacksIS1M_NS1T_17LinearCombinationISI_fSI_fLNS_15FloatRoundStyleE2EEES1N_S1S_JEEENS4_5SM1004TMEM4LOAD26SM100_TMEM_LOAD_32dp32b16xENS4_13SM90_TMA_LOADENS12_INS13_ILi1ELi4ELi3EEES16_NST_INS5_IJS17_S1P_EEENS5_IJS1P_SC_EEEEEEENS4_39AutoVectorizingCopyWithAssumedAlignmentILi128EEENS4_14SM90_TMA_STOREES28_S2A_S2A_EEEvvEEEEvNT_6ParamsE)
        /*0044*/ 	.word	0x00000000
.L_29:


//--------------------- .nv.compat                --------------------------
	.section	.nv.compat,"",@"SHT_CUDA_COMPAT_INFO"
	.align	4
        /*0000*/ 	.byte	0x02, 0x09, 0x01, 0x00, 0x02, 0x02, 0x02, 0x00, 0x02, 0x05, 0x05, 0x00, 0x03, 0x07, 0x01, 0x01
        /*0010*/ 	.byte	0x02, 0x03, 0x01, 0x00, 0x02, 0x06, 0x01, 0x00, 0x04, 0x0b, 0x08, 0x00, 0x09, 0x00, 0x00, 0x00
        /*0020*/ 	.byte	0x00, 0x00, 0x00, 0x00


//--------------------- .nv.info._ZN7cutlass13device_kernelINS_4gemm6kernel13GemmUniversalIN4cute5tupleIJiiiiEEENS1_10collective13CollectiveMmaINS1_35MainloopSm100TmaUmmaWarpSpecializedILi7ELi2ELi4ENS5_IJNS4_1CILi2EEENSA_ILi1EEESC_EEEEENS5_IJNSA_ILi128EEESF_NSA_ILi64EEEEEENS_6half_tENS5_IJSC_llEEESI_NS5_IJlSC_lEEENS4_8TiledMMAINS4_8MMA_AtomIJNS4_26SM100_MMA_F16BF16_2x1SM_SSISI_SI_fLi128ELi128ELNS4_4UMMA5MajorE1ELSP_0ELNSO_7ScaleInE0ELSQ_0EEEEEENS4_6LayoutINS5_IJSC_SC_SC_EEENS5_IJNSA_ILi0EEESV_SV_EEEEENS5_IJNS4_10UnderscoreESY_SY_EEEEENS4_18SM100_TMA_2SM_LOADENS4_14ComposedLayoutINS4_7SwizzleILi3ELi4ELi3EEENS4_18smem_ptr_flag_bitsILi16EEENST_INS5_IJSG_NSA_ILi8EEEEEENS5_IJSC_SG_EEEEEEEvNS4_8identityES11_NS12_IS14_S16_NST_INS5_IJS17_SG_EEENS5_IJSG_SC_EEEEEEEvS1C_EENS_8epilogue10collective18CollectiveEpilogueINS1I_23Sm100TmaWarpSpecializedILi4ELi2ELi16ELb1ELb0EEEJNS5_IJSG_SF_SG_EEENS5_IJNST_ISG_SC_EENST_INS5_IJNSA_ILi16EEESB_EEES19_EEEEESI_SK_SI_SK_NS1I_6fusion15FusionCallbacksIS1M_NS1T_17LinearCombinationISI_fSI_fLNS_15FloatRoundStyleE2EEES1N_S1S_JEEENS4_5SM1004TMEM4LOAD26SM100_TMEM_LOAD_32dp32b16xENS4_13SM90_TMA_LOADENS12_INS13_ILi1ELi4ELi3EEES16_NST_INS5_IJS17_S1P_EEENS5_IJS1P_SC_EEEEEEENS4_39AutoVectorizingCopyWithAssumedAlignmentILi128EEENS4_14SM90_TMA_STOREES28_S2A_S2A_EEEvvEEEEvNT_6ParamsE --------------------------
	.section	.nv.info._ZN7cutlass13device_kernelINS_4gemm6kernel13GemmUniversalIN4cute5tupleIJiiiiEEENS1_10collective13CollectiveMmaINS1_35MainloopSm100TmaUmmaWarpSpecializedILi7ELi2ELi4ENS5_IJNS4_1CILi2EEENSA_ILi1EEESC_EEEEENS5_IJNSA_ILi128EEESF_NSA_ILi64EEEEEENS_6half_tENS5_IJSC_llEEESI_NS5_IJlSC_lEEENS4_8TiledMMAINS4_8MMA_AtomIJNS4_26SM100_MMA_F16BF16_2x1SM_SSISI_SI_fLi128ELi128ELNS4_4UMMA5MajorE1ELSP_0ELNSO_7ScaleInE0ELSQ_0EEEEEENS4_6LayoutINS5_IJSC_SC_SC_EEENS5_IJNSA_ILi0EEESV_SV_EEEEENS5_IJNS4_10UnderscoreESY_SY_EEEEENS4_18SM100_TMA_2SM_LOADENS4_14ComposedLayoutINS4_7SwizzleILi3ELi4ELi3EEENS4_18smem_ptr_flag_bitsILi16EEENST_INS5_IJSG_NSA_ILi8EEEEEENS5_IJSC_SG_EEEEEEEvNS4_8identityES11_NS12_IS14_S16_NST_INS5_IJS17_SG_EEENS5_IJSG_SC_EEEEEEEvS1C_EENS_8epilogue10collective18CollectiveEpilogueINS1I_23Sm100TmaWarpSpecializedILi4ELi2ELi16ELb1ELb0EEEJNS5_IJSG_SF_SG_EEENS5_IJNST_ISG_SC_EENST_INS5_IJNSA_ILi16EEESB_EEES19_EEEEESI_SK_SI_SK_NS1I_6fusion15FusionCallbacksIS1M_NS1T_17LinearCombinationISI_fSI_fLNS_15FloatRoundStyleE2EEES1N_S1S_JEEENS4_5SM1004TMEM4LOAD26SM100_TMEM_LOAD_32dp32b16xENS4_13SM90_TMA_LOADENS12_INS13_ILi1ELi4ELi3EEES16_NST_INS5_IJS17_S1P_EEENS5_IJS1P_SC_EEEEEEENS4_39AutoVectorizingCopyWithAssumedAlignmentILi128EEENS4_14SM90_TMA_STOREES28_S2A_S2A_EEEvvEEEEvNT_6ParamsE,"",@"SHT_CUDA_INFO"
	.sectionflags	@""
	.align	4


	//----- nvinfo : EIATTR_CUDA_API_VERSION
	.align		4
        /*0000*/ 	.byte	0x04, 0x37
        /*0002*/ 	.short	(.L_31 - .L_30)
.L_30:
        /*0004*/ 	.word	0x00000082


	//----- nvinfo : EIATTR_KPARAM_INFO
	.align		4
.L_31:
        /*0008*/ 	.byte	0x04, 0x17
        /*000a*/ 	.short	(.L_33 - .L_32)
.L_32:
        /*000c*/ 	.word	0x00000000
        /*0010*/ 	.short	0x0000
        /*0012*/ 	.short	0x0000
        /*0014*/ 	.byte	0x00, 0xf0, 0x01, 0x20


	//----- nvinfo : EIATTR_AT_ENTRY_FRAGMENTS
	.align		4
.L_33:
        /*0018*/ 	.byte	0x04, 0x4f
        /*001a*/ 	.short	(.L_35 - .L_34)


	//   ....[0]....
.L_34:
        /*001c*/ 	.word	0x00000007


	//----- nvinfo : EIATTR_RESERVED_SMEM_USED
	.align		4
.L_35:
        /*0020*/ 	.byte	0x01, 0x41
	.zero		2


	//----- nvinfo : EIATTR_SPARSE_MMA_MASK
	.align		4
        /*0024*/ 	.byte	0x03, 0x50
        /*0026*/ 	.short	0x0000


	//----- nvinfo : EIATTR_TCGEN05_2CTA_USED
	.align		4
        /*0028*/ 	.byte	0x01, 0x52
	.zero		2


	//----- nvinfo : EIATTR_MAXREG_COUNT
	.align		4
        /*002c*/ 	.byte	0x03, 0x1b
        /*002e*/ 	.short	0x00ff


	//----- nvinfo : EIATTR_NUM_BARRIERS
	.align		4
        /*0030*/ 	.byte	0x02, 0x4c
        /*0032*/ 	.byte	0x07
	.zero		1


	//----- nvinfo : EIATTR_EXTERNS
	.align		4
        /*0034*/ 	.byte	0x04, 0x0f
        /*0036*/ 	.short	(.L_37 - .L_36)


	//   ....[0]....
	.align		4
.L_36:
        /*0038*/ 	.word	index@(__assertfail)


	//----- nvinfo : EIATTR_MERCURY_ISA_VERSION
	.align		4
.L_37:
        /*003c*/ 	.byte	0x03, 0x5f
        /*003e*/ 	.short	0x0101


	//----- nvinfo : EIATTR_INT_WARP_WIDE_INSTR_OFFSETS
	.align		4
        /*0040*/ 	.byte	0x04, 0x31
        /*0042*/ 	.short	(.L_39 - .L_38)


	//   ....[0]....
.L_38:
        /*0044*/ 	.word	0x00000d70


	//   ....[1]....
        /*0048*/ 	.word	0x00000e10


	//   ....[2]....
        /*004c*/ 	.word	0x00002140


	//   ....[3]....
        /*0050*/ 	.word	0x000041c0


	//   ....[4]....
        /*0054*/ 	.word	0x000041e0


	//   ....[5]....
        /*0058*/ 	.word	0x00004210


	//   ....[6]....
        /*005c*/ 	.word	0x00004b50


	//   ....[7]....
        /*0060*/ 	.word	0x00004b70


	//   ....[8]....
        /*0064*/ 	.word	0x00004c60


	//   ....[9]....
        /*0068*/ 	.word	0x00004d20


	//   ....[10]....
        /*006c*/ 	.word	0x00004d40


	//   ....[11]....
        /*0070*/ 	.word	0x00004e30


	//   ....[12]....
        /*0074*/ 	.word	0x00004f00


	//   ....[13]....
        /*0078*/ 	.word	0x00004f20


	//   ....[14]....
        /*007c*/ 	.word	0x00005050


	//   ....[15]....
        /*0080*/ 	.word	0x000051d0


	//   ....[16]....
        /*0084*/ 	.word	0x000051e0


	//   ....[17]....
        /*0088*/ 	.word	0x00005370


	//----- nvinfo : EIATTR_COOP_GROUP_MASK_REGIDS
	.align		4
.L_39:
        /*008c*/ 	.byte	0x04, 0x29
        /*008e*/ 	.short	(.L_41 - .L_40)


	//   ....[0]....
.L_40:
        /*0090*/ 	.word	0xffffffff


	//   ....[1]....
        /*0094*/ 	.word	0xffffffff


	//   ....[2]....
        /*0098*/ 	.word	0xffffffff


	//   ....[3]....
        /*009c*/ 	.word	0xffffffff


	//   ....[4]....
        /*00a0*/ 	.word	0xffffffff


	//   ....[5]....
        /*00a4*/ 	.word	0xffffffff


	//   ....[6]....
        /*00a8*/ 	.word	0xffffffff


	//   ....[7]....
        /*00ac*/ 	.word	0xffffffff


	//   ....[8]....
        /*00b0*/ 	.word	0xffffffff


	//   ....[9]....
        /*00b4*/ 	.word	0xffffffff


	//   ....[10]....
        /*00b8*/ 	.word	0xffffffff


	//   ....[11]....
        /*00bc*/ 	.word	0xffffffff


	//   ....[12]....
        /*00c0*/ 	.word	0xffffffff


	//   ....[13]....
        /*00c4*/ 	.word	0xffffffff


	//----- nvinfo : EIATTR_COOP_GROUP_INSTR_OFFSETS
	.align		4
.L_41:
        /*00c8*/ 	.byte	0x04, 0x28
        /*00ca*/ 	.short	(.L_43 - .L_42)


	//   ....[0]....
.L_42:
        /*00cc*/ 	.word	0x000000c0


	//   ....[1]....
        /*00d0*/ 	.word	0x00000500


	//   ....[2]....
        /*00d4*/ 	.word	0x000006e0


	//   ....[3]....
        /*00d8*/ 	.word	0x00000870


	//   ....[4]....
        /*00dc*/ 	.word	0x00000960


	//   ....[5]....
        /*00e0*/ 	.word	0x00000ac0


	//   ....[6]....
        /*00e4*/ 	.word	0x00000c50


	//   ....[7]....
        /*00e8*/ 	.word	0x00000e90


	//   ....[8]....
        /*00ec*/ 	.word	0x00002020


	//   ....[9]....
        /*00f0*/ 	.word	0x00002fb0


	//   ....[10]....
        /*00f4*/ 	.word	0x00003480


	//   ....[11]....
        /*00f8*/ 	.word	0x000034b0


	//   ....[12]....
        /*00fc*/ 	.word	0x000040c0


	//   ....[13]....
        /*0100*/ 	.word	0x000042d0


	//----- nvinfo : EIATTR_VRC_CTA_INIT_COUNT
	.align		4
.L_43:
        /*0104*/ 	.byte	0x02, 0x4a
        /*0106*/ 	.byte	0x80
	.zero		1


	//----- nvinfo : EIATTR_SYSCALL_OFFSETS
	.align		4
        /*0108*/ 	.byte	0x04, 0x46
        /*010a*/ 	.short	(.L_45 - .L_44)


	//   ....[0]....
.L_44:
        /*010c*/ 	.word	0x00005e30


	//   ....[1]....
        /*0110*/ 	.word	0x00005f20


	//   ....[2]....
        /*0114*/ 	.word	0x00006660


	//   ....[3]....
        /*0118*/ 	.word	0x00006f80


	//   ....[4]....
        /*011c*/ 	.word	0x00007840


	//   ....[5]....
        /*0120*/ 	.word	0x00008100


	//----- nvinfo : EIATTR_MBARRIER_INSTR_OFFSETS
	.align		4
.L_45:
        /*0124*/ 	.byte	0x04, 0x39
        /*0126*/ 	.short	(.L_47 - .L_46)


	//   ....[0]....
.L_46:
        /*0128*/ 	.word	0x000005f0
        /*012c*/ 	.word	0x000000ff
        /*0130*/ 	.word	0x00000000
        /*0134*/ 	.short	0x0100
        /*0136*/ 	.byte	0x08
	.zero		1


	//   ....[1]....
        /*0138*/ 	.word	0x00000600
        /*013c*/ 	.word	0x000000ff
        /*0140*/ 	.word	0x00000038
        /*0144*/ 	.short	0x0100
        /*0146*/ 	.byte	0x08
	.zero		1


	//   ....[2]....
        /*0148*/ 	.word	0x00000610
        /*014c*/ 	.word	0x000000ff
        /*0150*/ 	.word	0x00000008
        /*0154*/ 	.short	0x0100
        /*0156*/ 	.byte	0x08
	.zero		1


	//   ....[3]....
        /*0158*/ 	.word	0x00000620
        /*015c*/ 	.word	0x000000ff
        /*0160*/ 	.word	0x00000040
        /*0164*/ 	.short	0x0100
        /*0166*/ 	.byte	0x08
	.zero		1


	//   ....[4]....
        /*0168*/ 	.word	0x00000630
        /*016c*/ 	.word	0x000000ff
        /*0170*/ 	.word	0x00000010
        /*0174*/ 	.short	0x0100
        /*0176*/ 	.byte	0x08
	.zero		1


	//   ....[5]....
        /*0178*/ 	.word	0x00000640
        /*017c*/ 	.word	0x000000ff
        /*0180*/ 	.word	0x00000048
        /*0184*/ 	.short	0x0100
        /*0186*/ 	.byte	0x08
	.zero		1


	//   ....[6]....
        /*0188*/ 	.word	0x00000650
        /*018c*/ 	.word	0x000000ff
        /*0190*/ 	.word	0x00000018
        /*0194*/ 	.short	0x0100
        /*0196*/ 	.byte	0x08
	.zero		1


	//   ....[7]....
        /*0198*/ 	.word	0x00000660
        /*019c*/ 	.word	0x000000ff
        /*01a0*/ 	.word	0x00000050
        /*01a4*/ 	.short	0x0100
        /*01a6*/ 	.byte	0x08
	.zero		1


	//   ....[8]....
        /*01a8*/ 	.word	0x00000670
        /*01ac*/ 	.word	0x000000ff
        /*01b0*/ 	.word	0x00000020
        /*01b4*/ 	.short	0x0100
        /*01b6*/ 	.byte	0x08
	.zero		1


	//   ....[9]....
        /*01b8*/ 	.word	0x00000680
        /*01bc*/ 	.word	0x000000ff
        /*01c0*/ 	.word	0x00000058
        /*01c4*/ 	.short	0x0100
        /*01c6*/ 	.byte	0x08
	.zero		1


	//   ....[10]....
        /*01c8*/ 	.word	0x00000690
        /*01cc*/ 	.word	0x000000ff
        /*01d0*/ 	.word	0x00000028
        /*01d4*/ 	.short	0x0100
        /*01d6*/ 	.byte	0x08
	.zero		1


	//   ....[11]....
        /*01d8*/ 	.word	0x000006a0
        /*01dc*/ 	.word	0x000000ff
        /*01e0*/ 	.word	0x00000060
        /*01e4*/ 	.short	0x0100
        /*01e6*/ 	.byte	0x08
	.zero		1


	//   ....[12]....
        /*01e8*/ 	.word	0x000006b0
        /*01ec*/ 	.word	0x000000ff
        /*01f0*/ 	.word	0x00000030
        /*01f4*/ 	.short	0x0100
        /*01f6*/ 	.byte	0x08
	.zero		1


	//   ....[13]....
        /*01f8*/ 	.word	0x000006c0
        /*01fc*/ 	.word	0x000000ff
        /*0200*/ 	.word	0x00000068
        /*0204*/ 	.short	0x0100
        /*0206*/ 	.byte	0x08
	.zero		1


	//   ....[14]....
        /*0208*/ 	.word	0x000007e0
        /*020c*/ 	.word	0x000000ff
        /*0210*/ 	.word	0x00000070
        /*0214*/ 	.short	0x0100
        /*0216*/ 	.byte	0x09
	.zero		1


	//   ....[15]....
        /*0218*/ 	.word	0x000007f0
        /*021c*/ 	.word	0x000000ff
        /*0220*/ 	.word	0x00000090
        /*0224*/ 	.short	0x0100
        /*0226*/ 	.byte	0x09
	.zero		1


	//   ....[16]....
        /*0228*/ 	.word	0x00000800
        /*022c*/ 	.word	0x000000ff
        /*0230*/ 	.word	0x00000078
        /*0234*/ 	.short	0x0100
        /*0236*/ 	.byte	0x09
	.zero		1


	//   ....[17]....
        /*0238*/ 	.word	0x00000810
        /*023c*/ 	.word	0x000000ff
        /*0240*/ 	.word	0x00000098
        /*0244*/ 	.short	0x0100
        /*0246*/ 	.byte	0x09
	.zero		1


	//   ....[18]....
        /*0248*/ 	.word	0x00000820
        /*024c*/ 	.word	0x000000ff
        /*0250*/ 	.word	0x00000080
        /*0254*/ 	.short	0x0100
        /*0256*/ 	.byte	0x09
	.zero		1


	//   ....[19]....
        /*0258*/ 	.word	0x00000830
        /*025c*/ 	.word	0x000000ff
        /*0260*/ 	.word	0x000000a0
        /*0264*/ 	.short	0x0100
        /*0266*/ 	.byte	0x09
	.zero		1


	//   ....[20]....
        /*0268*/ 	.word	0x00000840
        /*026c*/ 	.word	0x000000ff
        /*0270*/ 	.word	0x00000088
        /*0274*/ 	.short	0x0100
        /*0276*/ 	.byte	0x09
	.zero		1


	//   ....[21]....
        /*0278*/ 	.word	0x00000850
        /*027c*/ 	.word	0x000000ff
        /*0280*/ 	.word	0x000000a8
        /*0284*/ 	.short	0x0100
        /*0286*/ 	.byte	0x09
	.zero		1


	//   ....[22]....
        /*0288*/ 	.word	0x00000930
        /*028c*/ 	.word	0x000000ff
        /*0290*/ 	.word	0x000000b0
        /*0294*/ 	.short	0x0100
        /*0296*/ 	.byte	0x08
	.zero		1


	//   ....[23]....
        /*0298*/ 	.word	0x00000940
        /*029c*/ 	.word	0x000000ff
        /*02a0*/ 	.word	0x000000b8
        /*02a4*/ 	.short	0x0100
        /*02a6*/ 	.byte	0x08
	.zero		1


	//   ....[24]....
        /*02a8*/ 	.word	0x00000a70
        /*02ac*/ 	.word	0x000000ff
        /*02b0*/ 	.word	0x000000c0
        /*02b4*/ 	.short	0x0100
        /*02b6*/ 	.byte	0x08
	.zero		1


	//   ....[25]....
        /*02b8*/ 	.word	0x00000a80
        /*02bc*/ 	.word	0x000000ff
        /*02c0*/ 	.word	0x000000d0
        /*02c4*/ 	.short	0x0100
        /*02c6*/ 	.byte	0x08
	.zero		1


	//   ....[26]....
        /*02c8*/ 	.word	0x00000a90
        /*02cc*/ 	.word	0x000000ff
        /*02d0*/ 	.word	0x000000c8
        /*02d4*/ 	.short	0x0100
        /*02d6*/ 	.byte	0x08
	.zero		1


	//   ....[27]....
        /*02d8*/ 	.word	0x00000aa0
        /*02dc*/ 	.word	0x000000ff
        /*02e0*/ 	.word	0x000000d8
        /*02e4*/ 	.short	0x0100
        /*02e6*/ 	.byte	0x08
	.zero		1


	//   ....[28]....
        /*02e8*/ 	.word	0x00000bc0
        /*02ec*/ 	.word	0x000000ff
        /*02f0*/ 	.word	0x000000e0
        /*02f4*/ 	.short	0x0100
        /*02f6*/ 	.byte	0x09
	.zero		1


	//   ....[29]....
        /*02f8*/ 	.word	0x00000bd0
        /*02fc*/ 	.word	0x000000ff
        /*0300*/ 	.word	0x00000100
        /*0304*/ 	.short	0x0100
        /*0306*/ 	.byte	0x09
	.zero		1


	//   ....[30]....
        /*0308*/ 	.word	0x00000be0
        /*030c*/ 	.word	0x000000ff
        /*0310*/ 	.word	0x000000e8
        /*0314*/ 	.short	0x0100
        /*0316*/ 	.byte	0x09
	.zero		1


	//   ....[31]....
        /*0318*/ 	.word	0x00000bf0
        /*031c*/ 	.word	0x000000ff
        /*0320*/ 	.word	0x00000108
        /*0324*/ 	.short	0x0100
        /*0326*/ 	.byte	0x09
	.zero		1


	//   ....[32]....
        /*0328*/ 	.word	0x00000c00
        /*032c*/ 	.word	0x000000ff
        /*0330*/ 	.word	0x000000f0
        /*0334*/ 	.short	0x0100
        /*0336*/ 	.byte	0x09
	.zero		1


	//   ....[33]....
        /*0338*/ 	.word	0x00000c10
        /*033c*/ 	.word	0x000000ff
        /*0340*/ 	.word	0x00000110
        /*0344*/ 	.short	0x0100
        /*0346*/ 	.byte	0x09
	.zero		1


	//   ....[34]....
        /*0348*/ 	.word	0x00000c20
        /*034c*/ 	.word	0x000000ff
        /*0350*/ 	.word	0x000000f8
        /*0354*/ 	.short	0x0100
        /*0356*/ 	.byte	0x09
	.zero		1


	//   ....[35]....
        /*0358*/ 	.word	0x00000c30
        /*035c*/ 	.word	0x000000ff
        /*0360*/ 	.word	0x00000118
        /*0364*/ 	.short	0x0100
        /*0366*/ 	.byte	0x09
	.zero		1


	//   ....[36]....
        /*0368*/ 	.word	0x00000d20
        /*036c*/ 	.word	0x000000ff
        /*0370*/ 	.word	0x00000120
        /*0374*/ 	.short	0x0100
        /*0376*/ 	.byte	0x08
	.zero		1


	//   ....[37]....
        /*0378*/ 	.word	0x00000d30
        /*037c*/ 	.word	0x000000ff
        /*0380*/ 	.word	0x00000130
        /*0384*/ 	.short	0x0100
        /*0386*/ 	.byte	0x08
	.zero		1


	//   ....[38]....
        /*0388*/ 	.word	0x00000d40
        /*038c*/ 	.word	0x000000ff
        /*0390*/ 	.word	0x00000128
        /*0394*/ 	.short	0x0100
        /*0396*/ 	.byte	0x08
	.zero		1


	//   ....[39]....
        /*0398*/ 	.word	0x00000d50
        /*039c*/ 	.word	0x000000ff
        /*03a0*/ 	.word	0x00000138
        /*03a4*/ 	.short	0x0100
        /*03a6*/ 	.byte	0x08
	.zero		1


	//   ....[40]....
        /*03a8*/ 	.word	0x00000e40
        /*03ac*/ 	.word	0x000000ff
        /*03b0*/ 	.word	0x00000140
        /*03b4*/ 	.short	0x0100
        /*03b6*/ 	.byte	0x07
	.zero		1


	//   ....[41]....
        /*03b8*/ 	.word	0x00001850
        /*03bc*/ 	.word	0x00000003
        /*03c0*/ 	.word	0x00000130
        /*03c4*/ 	.short	0x010a
        /*03c6*/ 	.byte	0xff
	.zero		1


	//   ....[42]....
        /*03c8*/ 	.word	0x00001880
        /*03cc*/ 	.word	0x00000003
        /*03d0*/ 	.word	0x00000120
        /*03d4*/ 	.short	0x0101
        /*03d6*/ 	.byte	0xff
	.zero		1


	//   ....[43]....
        /*03d8*/ 	.word	0x00001980
        /*03dc*/ 	.word	0x000000ff
        /*03e0*/ 	.word	0x00000038
        /*03e4*/ 	.short	0x010a
        /*03e6*/ 	.byte	0x08
	.zero		1


	//   ....[44]....
        /*03e8*/ 	.word	0x00001a40
        /*03ec*/ 	.word	0x000000ff
        /*03f0*/ 	.word	0x00000038
        /*03f4*/ 	.short	0x010a
        /*03f6*/ 	.byte	0x21
	.zero		1


	//   ....[45]....
        /*03f8*/ 	.word	0x00001c00
        /*03fc*/ 	.word	0x000000ff
        /*0400*/ 	.word	0x00000038
        /*0404*/ 	.short	0x010a
        /*0406*/ 	.byte	0x08
	.zero		1


	//   ....[46]....
        /*0408*/ 	.word	0x00001ce0
        /*040c*/ 	.word	0x000000ff
        /*0410*/ 	.word	0x000000b8
        /*0414*/ 	.short	0x0101
        /*0416*/ 	.byte	0x06
	.zero		1


	//   ....[47]....
        /*0418*/ 	.word	0x00001d00
        /*041c*/ 	.word	0x000000ff
        /*0420*/ 	.word	0x00000038
        /*0424*/ 	.short	0x010a
        /*0426*/ 	.byte	0x08
	.zero		1


	//   ....[48]....
        /*0428*/ 	.word	0x00001d80
        /*042c*/ 	.word	0x000000ff
        /*0430*/ 	.word	0x00000038
        /*0434*/ 	.short	0x010a
        /*0436*/ 	.byte	0x11
	.zero		1


	//   ....[49]....
        /*0438*/ 	.word	0x00001f10
        /*043c*/ 	.word	0x000000ff
        /*0440*/ 	.word	0x00000038
        /*0444*/ 	.short	0x010a
        /*0446*/ 	.byte	0x08
	.zero		1


	//   ....[50]....
        /*0448*/ 	.word	0x00002050
        /*044c*/ 	.word	0x00000002
        /*0450*/ 	.word	0x000000c0
        /*0454*/ 	.short	0x010a
        /*0456*/ 	.byte	0xff
	.zero		1


	//   ....[51]....
        /*0458*/ 	.word	0x00002110
        /*045c*/ 	.word	0x00000002
        /*0460*/ 	.word	0x00000000
        /*0464*/ 	.short	0x0101
        /*0466*/ 	.byte	0xff
	.zero		1


	//   ....[52]....
        /*0468*/ 	.word	0x00002670
        /*046c*/ 	.word	0x000000ff
        /*0470*/ 	.word	0x00000000
        /*0474*/ 	.short	0x010a
        /*0476*/ 	.byte	0x04
	.zero		1


	//   ....[53]....
        /*0478*/ 	.word	0x00002700
        /*047c*/ 	.word	0x000000ff
        /*0480*/ 	.word	0x00000000
        /*0484*/ 	.short	0x010a
        /*0486*/ 	.byte	0x04
	.zero		1


	//   ....[54]....
        /*0488*/ 	.word	0x00002790
        /*048c*/ 	.word	0x000000ff
        /*0490*/ 	.word	0x00000000
        /*0494*/ 	.short	0x010a
        /*0496*/ 	.byte	0x04
	.zero		1


	//   ....[55]....
        /*0498*/ 	.word	0x00002820
        /*049c*/ 	.word	0x000000ff
        /*04a0*/ 	.word	0x00000000
        /*04a4*/ 	.short	0x010a
        /*04a6*/ 	.byte	0x04
	.zero		1


	//   ....[56]....
        /*04a8*/ 	.word	0x000028b0
        /*04ac*/ 	.word	0x000000ff
        /*04b0*/ 	.word	0x00000000
        /*04b4*/ 	.short	0x010a
        /*04b6*/ 	.byte	0x04
	.zero		1


	//   ....[57]....
        /*04b8*/ 	.word	0x00002940
        /*04bc*/ 	.word	0x000000ff
        /*04c0*/ 	.word	0x00000000
        /*04c4*/ 	.short	0x010a
        /*04c6*/ 	.byte	0x04
	.zero		1


	//   ....[58]....
        /*04c8*/ 	.word	0x000029e0
        /*04cc*/ 	.word	0x00000000
        /*04d0*/ 	.word	0x00000000
        /*04d4*/ 	.short	0x010a
        /*04d6*/ 	.byte	0xff
	.zero		1


	//   ....[59]....
        /*04d8*/ 	.word	0x00002b10
        /*04dc*/ 	.word	0x00000000
        /*04e0*/ 	.word	0x00000120
        /*04e4*/ 	.short	0x010a
        /*04e6*/ 	.byte	0xff
	.zero		1


	//   ....[60]....
        /*04e8*/ 	.word	0x00002b80
        /*04ec*/ 	.word	0x00000004
        /*04f0*/ 	.word	0x00000000
        /*04f4*/ 	.short	0x0101
        /*04f6*/ 	.byte	0xff
	.zero		1


	//   ....[61]....
        /*04f8*/ 	.word	0x00002ba0
        /*04fc*/ 	.word	0x000000ff
        /*0500*/ 	.word	0x000000d0
        /*0504*/ 	.short	0x010a
        /*0506*/ 	.byte	0x05
	.zero		1


	//   ....[62]....
        /*0508*/ 	.word	0x00002cc0
        /*050c*/ 	.word	0x00000000
        /*0510*/ 	.word	0x000000c0
        /*0514*/ 	.short	0x010a
        /*0516*/ 	.byte	0xff
	.zero		1


	//   ....[63]....
        /*0518*/ 	.word	0x00002dc0
        /*051c*/ 	.word	0x00000000
        /*0520*/ 	.word	0x00000000
        /*0524*/ 	.short	0x0101
        /*0526*/ 	.byte	0xff
	.zero		1


	//   ....[64]....
        /*0528*/ 	.word	0x00002e50
        /*052c*/ 	.word	0x000000ff
        /*0530*/ 	.word	0x000000d0
        /*0534*/ 	.short	0x0106
        /*0536*/ 	.byte	0x05
	.zero		1


	//   ....[65]....
        /*0538*/ 	.word	0x00002e70
        /*053c*/ 	.word	0x000000ff
        /*0540*/ 	.word	0x000000d0
        /*0544*/ 	.short	0x010a
        /*0546*/ 	.byte	0x05
	.zero		1


	//   ....[66]....
        /*0548*/ 	.word	0x00002f00
        /*054c*/ 	.word	0x000000ff
        /*0550*/ 	.word	0x000000d0
        /*0554*/ 	.short	0x0106
        /*0556*/ 	.byte	0x04
	.zero		1


	//   ....[67]....
        /*0558*/ 	.word	0x00002f40
        /*055c*/ 	.word	0x00000000
        /*0560*/ 	.word	0x000000d0
        /*0564*/ 	.short	0x010a
        /*0566*/ 	.byte	0xff
	.zero		1


	//   ....[68]....
        /*0568*/ 	.word	0x00003180
        /*056c*/ 	.word	0x000000ff
        /*0570*/ 	.word	0x00000008
        /*0574*/ 	.short	0x010a
        /*0576*/ 	.byte	0x06
	.zero		1


	//   ....[69]....
        /*0578*/ 	.word	0x000031a0
        /*057c*/ 	.word	0x000000ff
        /*0580*/ 	.word	0x00000008
        /*0584*/ 	.short	0x010a
        /*0586*/ 	.byte	0x06
	.zero		1


	//   ....[70]....
        /*0588*/ 	.word	0x00003330
        /*058c*/ 	.word	0x000000ff
        /*0590*/ 	.word	0x00000008
        /*0594*/ 	.short	0x010a
        /*0596*/ 	.byte	0x06
	.zero		1


	//   ....[71]....
        /*0598*/ 	.word	0x00003350
        /*059c*/ 	.word	0x000000ff
        /*05a0*/ 	.word	0x00000008
        /*05a4*/ 	.short	0x010a
        /*05a6*/ 	.byte	0x06
	.zero		1


	//   ....[72]....
        /*05a8*/ 	.word	0x00003410
        /*05ac*/ 	.word	0x000000ff
        /*05b0*/ 	.word	0x00000000
        /*05b4*/ 	.short	0x0101
        /*05b6*/ 	.byte	0x07
	.zero		1


	//   ....[73]....
        /*05b8*/ 	.word	0x00003740
        /*05bc*/ 	.word	0x00000000
        /*05c0*/ 	.word	0x000000c0
        /*05c4*/ 	.short	0x010a
        /*05c6*/ 	.byte	0xff
	.zero		1


	//   ....[74]....
        /*05c8*/ 	.word	0x00003800
        /*05cc*/ 	.word	0x00000000
        /*05d0*/ 	.word	0x00000000
        /*05d4*/ 	.short	0x0101
        /*05d6*/ 	.byte	0xff
	.zero		1


	//   ....[75]....
        /*05d8*/ 	.word	0x000038c0
        /*05dc*/ 	.word	0x000000ff
        /*05e0*/ 	.word	0x00000000
        /*05e4*/ 	.short	0x010a
        /*05e6*/ 	.byte	0x08
	.zero		1


	//   ....[76]....
        /*05e8*/ 	.word	0x000038d0
        /*05ec*/ 	.word	0x000000ff
        /*05f0*/ 	.word	0x00000100
        /*05f4*/ 	.short	0x010a
        /*05f6*/ 	.byte	0x09
	.zero		1


	//   ....[77]....
        /*05f8*/ 	.word	0x00003980
        /*05fc*/ 	.word	0x000000ff
        /*0600*/ 	.word	0x00000000
        /*0604*/ 	.short	0x010a
        /*0606*/ 	.byte	0x08
	.zero		1


	//   ....[78]....
        /*0608*/ 	.word	0x00003ab0
        /*060c*/ 	.word	0x000000ff
        /*0610*/ 	.word	0x00000000
        /*0614*/ 	.short	0x010a
        /*0616*/ 	.byte	0x1e
	.zero		1


	//   ....[79]....
        /*0618*/ 	.word	0x00003db0
        /*061c*/ 	.word	0x000000ff
        /*0620*/ 	.word	0x00000000
        /*0624*/ 	.short	0x010a
        /*0626*/ 	.byte	0x08
	.zero		1


	//   ....[80]....
        /*0628*/ 	.word	0x00003e40
        /*062c*/ 	.word	0x000000ff
        /*0630*/ 	.word	0x00000000
        /*0634*/ 	.short	0x010a
        /*0636*/ 	.byte	0x08
	.zero		1


	//   ....[81]....
        /*0638*/ 	.word	0x00003ed0
        /*063c*/ 	.word	0x000000ff
        /*0640*/ 	.word	0x00000000
        /*0644*/ 	.short	0x010a
        /*0646*/ 	.byte	0x08
	.zero		1


	//   ....[82]....
        /*0648*/ 	.word	0x00003f70
        /*064c*/ 	.word	0x00000000
        /*0650*/ 	.word	0x00000000
        /*0654*/ 	.short	0x010a
        /*0656*/ 	.byte	0xff
	.zero		1


	//   ....[83]....
        /*0658*/ 	.word	0x00003fb0
        /*065c*/ 	.word	0x00000000
        /*0660*/ 	.word	0x00000000
        /*0664*/ 	.short	0x010a
        /*0666*/ 	.byte	0xff
	.zero		1


	//   ....[84]....
        /*0668*/ 	.word	0x00004020
        /*066c*/ 	.word	0x000000ff
        /*0670*/ 	.word	0x00000000
        /*0674*/ 	.short	0x0101
        /*0676*/ 	.byte	0x05
	.zero		1


	//   ....[85]....
        /*0678*/ 	.word	0x00004060
        /*067c*/ 	.word	0x000000ff
        /*0680*/ 	.word	0x00000140
        /*0684*/ 	.short	0x010a
        /*0686*/ 	.byte	0x07
	.zero		1


	//   ....[86]....
        /*0688*/ 	.word	0x000040b0
        /*068c*/ 	.word	0x000000ff
        /*0690*/ 	.word	0x00000000
        /*0694*/ 	.short	0x0101
        /*0696*/ 	.byte	0x05
	.zero		1


	//   ....[87]....
        /*0698*/ 	.word	0x00004500
        /*069c*/ 	.word	0x00000000
        /*06a0*/ 	.word	0x000000c0
        /*06a4*/ 	.short	0x010a
        /*06a6*/ 	.byte	0xff
	.zero		1


	//   ....[88]....
        /*06a8*/ 	.word	0x000045c0
        /*06ac*/ 	.word	0x00000000
        /*06b0*/ 	.word	0x00000000
        /*06b4*/ 	.short	0x0101
        /*06b6*/ 	.byte	0xff
	.zero		1


	//   ....[89]....
        /*06b8*/ 	.word	0x000048e0
        /*06bc*/ 	.word	0x000000ff
        /*06c0*/ 	.word	0x000000b8
        /*06c4*/ 	.short	0x010a
        /*06c6*/ 	.byte	0x07
	.zero		1


	//   ....[90]....
        /*06c8*/ 	.word	0x00004ad0
        /*06cc*/ 	.word	0x000000ff
        /*06d0*/ 	.word	0x00000090
        /*06d4*/ 	.short	0x010a
        /*06d6*/ 	.byte	0x07
	.zero		1


	//   ....[91]....
        /*06d8*/ 	.word	0x00004cc0
        /*06dc*/ 	.word	0x000000ff
        /*06e0*/ 	.word	0x00000070
        /*06e4*/ 	.short	0x010b
        /*06e6*/ 	.byte	0x07
	.zero		1


	//   ....[92]....
        /*06e8*/ 	.word	0x00004cd0
        /*06ec*/ 	.word	0x000000ff
        /*06f0*/ 	.word	0x00000000
        /*06f4*/ 	.short	0x0101
        /*06f6*/ 	.byte	0x0e
	.zero		1


	//   ....[93]....
        /*06f8*/ 	.word	0x00004cf0
        /*06fc*/ 	.word	0x000000ff
        /*0700*/ 	.word	0x00000098
        /*0704*/ 	.short	0x010a
        /*0706*/ 	.byte	0x07
	.zero		1


	//   ....[94]....
        /*0708*/ 	.word	0x00004ea0
        /*070c*/ 	.word	0x000000ff
        /*0710*/ 	.word	0x00000078
        /*0714*/ 	.short	0x010b
        /*0716*/ 	.byte	0x07
	.zero		1


	//   ....[95]....
        /*0718*/ 	.word	0x00004eb0
        /*071c*/ 	.word	0x000000ff
        /*0720*/ 	.word	0x00000000
        /*0724*/ 	.short	0x0101
        /*0726*/ 	.byte	0x0e
	.zero		1


	//   ....[96]....
        /*0728*/ 	.word	0x00004ec0
        /*072c*/ 	.word	0x000000ff
        /*0730*/ 	.word	0x000000a0
        /*0734*/ 	.short	0x010a
        /*0736*/ 	.byte	0x07
	.zero		1


	//   ....[97]....
        /*0738*/ 	.word	0x000050f0
        /*073c*/ 	.word	0x000000ff
        /*0740*/ 	.word	0x00000080
        /*0744*/ 	.short	0x010b
        /*0746*/ 	.byte	0x07
	.zero		1


	//   ....[98]....
        /*0748*/ 	.word	0x00005160
        /*074c*/ 	.word	0x000000ff
        /*0750*/ 	.word	0x00000000
        /*0754*/ 	.short	0x0101
        /*0756*/ 	.byte	0x0e
	.zero		1


	//   ....[99]....
        /*0758*/ 	.word	0x000051a0
        /*075c*/ 	.word	0x000000ff
        /*0760*/ 	.word	0x000000a8
        /*0764*/ 	.short	0x010a
        /*0766*/ 	.byte	0x07
	.zero		1


	//   ....[100]....
        /*0768*/ 	.word	0x000053d0
        /*076c*/ 	.word	0x000000ff
        /*0770*/ 	.word	0x00000088
        /*0774*/ 	.short	0x010b
        /*0776*/ 	.byte	0x07
	.zero		1


	//   ....[101]....
        /*0778*/ 	.word	0x000053f0
        /*077c*/ 	.word	0x000000ff
        /*0780*/ 	.word	0x00000000
        /*0784*/ 	.short	0x0101
        /*0786*/ 	.byte	0x0d
	.zero		1


	//   ....[102]....
        /*0788*/ 	.word	0x00005420
        /*078c*/ 	.word	0x000000ff
        /*0790*/ 	.word	0x00000090
        /*0794*/ 	.short	0x010a
        /*0796*/ 	.byte	0x07
	.zero		1


	//   ....[103]....
        /*0798*/ 	.word	0x00005440
        /*079c*/ 	.word	0x000000ff
        /*07a0*/ 	.word	0x00000098
        /*07a4*/ 	.short	0x010a
        /*07a6*/ 	.byte	0x07
	.zero		1


	//   ....[104]....
        /*07a8*/ 	.word	0x00005460
        /*07ac*/ 	.word	0x000000ff
        /*07b0*/ 	.word	0x000000a0
        /*07b4*/ 	.short	0x010a
        /*07b6*/ 	.byte	0x07
	.zero		1


	//   ....[105]....
        /*07b8*/ 	.word	0x000054a0
        /*07bc*/ 	.word	0x00000000
        /*07c0*/ 	.word	0x000000a8
        /*07c4*/ 	.short	0x010a
        /*07c6*/ 	.byte	0xff
	.zero		1


	//   ....[106]....
        /*07c8*/ 	.word	0x000057f0
        /*07cc*/ 	.word	0x00000000
        /*07d0*/ 	.word	0x000000c0
        /*07d4*/ 	.short	0x010a
        /*07d6*/ 	.byte	0xff
	.zero		1


	//   ....[107]....
        /*07d8*/ 	.word	0x00005900
        /*07dc*/ 	.word	0x00000000
        /*07e0*/ 	.word	0x00000000
        /*07e4*/ 	.short	0x0101
        /*07e6*/ 	.byte	0xff
	.zero		1


	//   ....[108]....
        /*07e8*/ 	.word	0x00006320
        /*07ec*/ 	.word	0x000000ff
        /*07f0*/ 	.word	0x00000070
        /*07f4*/ 	.short	0x010a
        /*07f6*/ 	.byte	0x30
	.zero		1


	//   ....[109]....
        /*07f8*/ 	.word	0x00006360
        /*07fc*/ 	.word	0x0000004a
        /*0800*/ 	.word	0x000000e0
        /*0804*/ 	.short	0x010a
        /*0806*/ 	.byte	0xff
	.zero		1


	//   ....[110]....
        /*0808*/ 	.word	0x00006470
        /*080c*/ 	.word	0x000000ff
        /*0810*/ 	.word	0x00000070
        /*0814*/ 	.short	0x010a
        /*0816*/ 	.byte	0x30
	.zero		1


	//   ....[111]....
        /*0818*/ 	.word	0x00006540
        /*081c*/ 	.word	0x0000004a
        /*0820*/ 	.word	0x000000e0
        /*0824*/ 	.short	0x010a
        /*0826*/ 	.byte	0xff
	.zero		1


	//   ....[112]....
        /*0828*/ 	.word	0x00006cf0
        /*082c*/ 	.word	0x00000000
        /*0830*/ 	.word	0x00000000
        /*0834*/ 	.short	0x0101
        /*0836*/ 	.byte	0xff
	.zero		1


	//   ....[113]....
        /*0838*/ 	.word	0x00006d00
        /*083c*/ 	.word	0x00000003
        /*0840*/ 	.word	0x00000070
        /*0844*/ 	.short	0x010a
        /*0846*/ 	.byte	0xff
	.zero		1


	//   ....[114]....
        /*0848*/ 	.word	0x00006dc0
        /*084c*/ 	.word	0x00000003
        /*0850*/ 	.word	0x00000070
        /*0854*/ 	.short	0x010a
        /*0856*/ 	.byte	0xff
	.zero		1


	//   ....[115]....
        /*0858*/ 	.word	0x000075b0
        /*085c*/ 	.word	0x00000052
        /*0860*/ 	.word	0x00000000
        /*0864*/ 	.short	0x0101
        /*0866*/ 	.byte	0xff
	.zero		1


	//   ....[116]....
        /*0868*/ 	.word	0x000075d0
        /*086c*/ 	.word	0x00000053
        /*0870*/ 	.word	0x00000070
        /*0874*/ 	.short	0x010a
        /*0876*/ 	.byte	0xff
	.zero		1


	//   ....[117]....
        /*0878*/ 	.word	0x00007680
        /*087c*/ 	.word	0x00000053
        /*0880*/ 	.word	0x00000070
        /*0884*/ 	.short	0x010a
        /*0886*/ 	.byte	0xff
	.zero		1


	//   ....[118]....
        /*0888*/ 	.word	0x00007e70
        /*088c*/ 	.word	0x00000052
        /*0890*/ 	.word	0x00000000
        /*0894*/ 	.short	0x0101
        /*0896*/ 	.byte	0xff
	.zero		1


	//   ....[119]....
        /*0898*/ 	.word	0x00007e90
        /*089c*/ 	.word	0x00000058
        /*08a0*/ 	.word	0x00000070
        /*08a4*/ 	.short	0x010a
        /*08a6*/ 	.byte	0xff
	.zero		1


	//   ....[120]....
        /*08a8*/ 	.word	0x00007f40
        /*08ac*/ 	.word	0x00000058
        /*08b0*/ 	.word	0x00000070
        /*08b4*/ 	.short	0x010a
        /*08b6*/ 	.byte	0xff
	.zero		1


	//   ....[121]....
        /*08b8*/ 	.word	0x000081f0
        /*08bc*/ 	.word	0x0000004a
        /*08c0*/ 	.word	0x00000000
        /*08c4*/ 	.short	0x0101
        /*08c6*/ 	.byte	0xff
	.zero		1


	//   ....[122]....
        /*08c8*/ 	.word	0x00008780
        /*08cc*/ 	.word	0x00000002
        /*08d0*/ 	.word	0x00000000
        /*08d4*/ 	.short	0x0101
        /*08d6*/ 	.byte	0xff
	.zero		1


	//   ....[123]....
        /*08d8*/ 	.word	0x000089f0
        /*08dc*/ 	.word	0x000000ff
        /*08e0*/ 	.word	0x00000000
        /*08e4*/ 	.short	0x0101
        /*08e6*/ 	.byte	0x04
	.zero		1


	//   ....[124]....
        /*08e8*/ 	.word	0x00008a10
        /*08ec*/ 	.word	0x00000003
        /*08f0*/ 	.word	0x00000130
        /*08f4*/ 	.short	0x010a
        /*08f6*/ 	.byte	0xff
	.zero		1


	//   ....[125]....
        /*08f8*/ 	.word	0x00008a70
        /*08fc*/ 	.word	0x00000002
        /*0900*/ 	.word	0x00000038
        /*0904*/ 	.short	0x010a
        /*0906*/ 	.byte	0xff
	.zero		1


	//   ....[126]....
        /*0908*/ 	.word	0x00008ad0
        /*090c*/ 	.word	0x00000002
        /*0910*/ 	.word	0x00000038
        /*0914*/ 	.short	0x010a
        /*0916*/ 	.byte	0xff
	.zero		1


	//   ....[127]....
        /*0918*/ 	.word	0x00008b20
        /*091c*/ 	.word	0x00000002
        /*0920*/ 	.word	0x000000c0
        /*0924*/ 	.short	0x010a
        /*0926*/ 	.byte	0xff
	.zero		1


	//   ....[128]....
        /*0928*/ 	.word	0x00008b80
        /*092c*/ 	.word	0x00000000
        /*0930*/ 	.word	0x00000000
        /*0934*/ 	.short	0x010a
        /*0936*/ 	.byte	0xff
	.zero		1


	//   ....[129]....
        /*0938*/ 	.word	0x00008be0
        /*093c*/ 	.word	0x00000000
        /*0940*/ 	.word	0x00000000
        /*0944*/ 	.short	0x010a
        /*0946*/ 	.byte	0xff
	.zero		1


	//   ....[130]....
        /*0948*/ 	.word	0x00008c40
        /*094c*/ 	.word	0x00000000
        /*0950*/ 	.word	0x00000000
        /*0954*/ 	.short	0x010a
        /*0956*/ 	.byte	0xff
	.zero		1


	//   ....[131]....
        /*0958*/ 	.word	0x00008ca0
        /*095c*/ 	.word	0x00000000
        /*0960*/ 	.word	0x00000000
        /*0964*/ 	.short	0x010a
        /*0966*/ 	.byte	0xff
	.zero		1


	//   ....[132]....
        /*0968*/ 	.word	0x00008d00
        /*096c*/ 	.word	0x00000000
        /*0970*/ 	.word	0x00000000
        /*0974*/ 	.short	0x010a
        /*0976*/ 	.byte	0xff
	.zero		1


	//   ....[133]....
        /*0978*/ 	.word	0x00008d60
        /*097c*/ 	.word	0x00000000
        /*0980*/ 	.word	0x00000000
        /*0984*/ 	.short	0x010a
        /*0986*/ 	.byte	0xff
	.zero		1


	//   ....[134]....
        /*0988*/ 	.word	0x00008db0
        /*098c*/ 	.word	0x00000000
        /*0990*/ 	.word	0x00000120
        /*0994*/ 	.short	0x010a
        /*0996*/ 	.byte	0xff
	.zero		1


	//   ....[135]....
        /*0998*/ 	.word	0x00008e10
        /*099c*/ 	.word	0x00000000
        /*09a0*/ 	.word	0x000000d0
        /*09a4*/ 	.short	0x010a
        /*09a6*/ 	.byte	0xff
	.zero		1


	//   ....[136]....
        /*09a8*/ 	.word	0x00008e60
        /*09ac*/ 	.word	0x00000000
        /*09b0*/ 	.word	0x000000c0
        /*09b4*/ 	.short	0x010a
        /*09b6*/ 	.byte	0xff
	.zero		1


	//   ....[137]....
        /*09b8*/ 	.word	0x00008ec0
        /*09bc*/ 	.word	0x00000000
        /*09c0*/ 	.word	0x000000d0
        /*09c4*/ 	.short	0x010a
        /*09c6*/ 	.byte	0xff
	.zero		1


	//   ....[138]....
        /*09c8*/ 	.word	0x00008f20
        /*09cc*/ 	.word	0x00000004
        /*09d0*/ 	.word	0x00000008
        /*09d4*/ 	.short	0x010a
        /*09d6*/ 	.byte	0xff
	.zero		1


	//   ....[139]....
        /*09d8*/ 	.word	0x00009000
        /*09dc*/ 	.word	0x00000002
        /*09e0*/ 	.word	0x00000008
        /*09e4*/ 	.short	0x010a
        /*09e6*/ 	.byte	0xff
	.zero		1


	//   ....[140]....
        /*09e8*/ 	.word	0x00009050
        /*09ec*/ 	.word	0x00000000
        /*09f0*/ 	.word	0x000000c0
        /*09f4*/ 	.short	0x010a
        /*09f6*/ 	.byte	0xff
	.zero		1


	//   ....[141]....
        /*09f8*/ 	.word	0x000090b0
        /*09fc*/ 	.word	0x00000000
        /*0a00*/ 	.word	0x00000100
        /*0a04*/ 	.short	0x010a
        /*0a06*/ 	.byte	0xff
	.zero		1


	//   ....[142]....
        /*0a08*/ 	.word	0x00009110
        /*0a0c*/ 	.word	0x00000000
        /*0a10*/ 	.word	0x00000000
        /*0a14*/ 	.short	0x010a
        /*0a16*/ 	.byte	0xff
	.zero		1


	//   ....[143]....
        /*0a18*/ 	.word	0x00009170
        /*0a1c*/ 	.word	0x00000000
        /*0a20*/ 	.word	0x00000000
        /*0a24*/ 	.short	0x010a
        /*0a26*/ 	.byte	0xff
	.zero		1


	//   ....[144]....
        /*0a28*/ 	.word	0x000091d0
        /*0a2c*/ 	.word	0x00000000
        /*0a30*/ 	.word	0x00000000
        /*0a34*/ 	.short	0x010a
        /*0a36*/ 	.byte	0xff
	.zero		1


	//   ....[145]....
        /*0a38*/ 	.word	0x00009230
        /*0a3c*/ 	.word	0x00000000
        /*0a40*/ 	.word	0x00000000
        /*0a44*/ 	.short	0x010a
        /*0a46*/ 	.byte	0xff
	.zero		1


	//   ....[146]....
        /*0a48*/ 	.word	0x00009290
        /*0a4c*/ 	.word	0x00000000
        /*0a50*/ 	.word	0x00000140
        /*0a54*/ 	.short	0x010a
        /*0a56*/ 	.byte	0xff
	.zero		1


	//   ....[147]....
        /*0a58*/ 	.word	0x000092e0
        /*0a5c*/ 	.word	0x00000000
        /*0a60*/ 	.word	0x000000c0
        /*0a64*/ 	.short	0x010a
        /*0a66*/ 	.byte	0xff
	.zero		1


	//   ....[148]....
        /*0a68*/ 	.word	0x00009340
        /*0a6c*/ 	.word	0x00000000
        /*0a70*/ 	.word	0x000000b8
        /*0a74*/ 	.short	0x010a
        /*0a76*/ 	.byte	0xff
	.zero		1


	//   ....[149]....
        /*0a78*/ 	.word	0x000093a0
        /*0a7c*/ 	.word	0x00000003
        /*0a80*/ 	.word	0x00000090
        /*0a84*/ 	.short	0x010a
        /*0a86*/ 	.byte	0xff
	.zero		1


	//   ....[150]....
        /*0a88*/ 	.word	0x00009400
        /*0a8c*/ 	.word	0x00000003
        /*0a90*/ 	.word	0x00000098
        /*0a94*/ 	.short	0x010a
        /*0a96*/ 	.byte	0xff
	.zero		1


	//   ....[151]....
        /*0a98*/ 	.word	0x00009460
        /*0a9c*/ 	.word	0x00000003
        /*0aa0*/ 	.word	0x000000a0
        /*0aa4*/ 	.short	0x010a
        /*0aa6*/ 	.byte	0xff
	.zero		1


	//   ....[152]....
        /*0aa8*/ 	.word	0x000094c0
        /*0aac*/ 	.word	0x00000003
        /*0ab0*/ 	.word	0x000000a8
        /*0ab4*/ 	.short	0x010a
        /*0ab6*/ 	.byte	0xff
	.zero		1


	//   ....[153]....
        /*0ab8*/ 	.word	0x00009520
        /*0abc*/ 	.word	0x00000000
        /*0ac0*/ 	.word	0x00000090
        /*0ac4*/ 	.short	0x010a
        /*0ac6*/ 	.byte	0xff
	.zero		1


	//   ....[154]....
        /*0ac8*/ 	.word	0x00009580
        /*0acc*/ 	.word	0x00000000
        /*0ad0*/ 	.word	0x00000098
        /*0ad4*/ 	.short	0x010a
        /*0ad6*/ 	.byte	0xff
	.zero		1


	//   ....[155]....
        /*0ad8*/ 	.word	0x000095e0
        /*0adc*/ 	.word	0x00000000
        /*0ae0*/ 	.word	0x000000a0
        /*0ae4*/ 	.short	0x010a
        /*0ae6*/ 	.byte	0xff
	.zero		1


	//   ....[156]....
        /*0ae8*/ 	.word	0x00009630
        /*0aec*/ 	.word	0x00000000
        /*0af0*/ 	.word	0x000000c0
        /*0af4*/ 	.short	0x010a
        /*0af6*/ 	.byte	0xff
	.zero		1


	//   ....[157]....
        /*0af8*/ 	.word	0x00009690
        /*0afc*/ 	.word	0x00000000
        /*0b00*/ 	.word	0x00000070
        /*0b04*/ 	.short	0x010a
        /*0b06*/ 	.byte	0xff
	.zero		1


	//   ....[158]....
        /*0b08*/ 	.word	0x000096e0
        /*0b0c*/ 	.word	0x0000004a
        /*0b10*/ 	.word	0x000000e0
        /*0b14*/ 	.short	0x010a
        /*0b16*/ 	.byte	0xff
	.zero		1


	//   ....[159]....
        /*0b18*/ 	.word	0x00009730
        /*0b1c*/ 	.word	0x00000003
        /*0b20*/ 	.word	0x00000070
        /*0b24*/ 	.short	0x010a
        /*0b26*/ 	.byte	0xff
	.zero		1


	//   ....[160]....
        /*0b28*/ 	.word	0x00009780
        /*0b2c*/ 	.word	0x00000053
        /*0b30*/ 	.word	0x00000070
        /*0b34*/ 	.short	0x010a
        /*0b36*/ 	.byte	0xff
	.zero		1


	//   ....[161]....
        /*0b38*/ 	.word	0x000097d0
        /*0b3c*/ 	.word	0x00000058
        /*0b40*/ 	.word	0x00000070
        /*0b44*/ 	.short	0x010a
        /*0b46*/ 	.byte	0xff
	.zero		1


	//----- nvinfo : EIATTR_NUM_MBARRIERS
	.align		4
.L_47:
        /*0b48*/ 	.byte	0x03, 0x38
        /*0b4a*/ 	.short	0x0029


	//----- nvinfo : EIATTR_EXIT_INSTR_OFFSETS
	.align		4
        /*0b4c*/ 	.byte	0x04, 0x1c
        /*0b4e*/ 	.short	(.L_49 - .L_48)


	//   ....[0]....
.L_48:
        /*0b50*/ 	.word	0x00002a10


	//   ....[1]....
        /*0b54*/ 	.word	0x00002f10


	//   ....[2]....
        /*0b58*/ 	.word	0x00002f70


	//   ....[3]....
        /*0b5c*/ 	.word	0x000042e0


	//   ....[4]....
        /*0b60*/ 	.word	0x000054d0


	//   ....[5]....
        /*0b64*/ 	.word	0x00005510


	//   ....[6]....
        /*0b68*/ 	.word	0x000088e0


	//   ....[7]....
        /*0b6c*/ 	.word	0x00008960


	//   ....[8]....
        /*0b70*/ 	.word	0x00008990


	//   ....[9]....
        /*0b74*/ 	.word	0x00008a00


	//----- nvinfo : EIATTR_MAX_THREADS
	.align		4
.L_49:
        /*0b78*/ 	.byte	0x04, 0x05
        /*0b7a*/ 	.short	(.L_51 - .L_50)
.L_50:
        /*0b7c*/ 	.word	0x00000100
        /*0b80*/ 	.word	0x00000001
        /*0b84*/ 	.word	0x00000001


	//----- nvinfo : EIATTR_CRS_STACK_SIZE
	.align		4
.L_51:
        /*0b88*/ 	.byte	0x04, 0x1e
        /*0b8a*/ 	.short	(.L_53 - .L_52)
.L_52:
        /*0b8c*/ 	.word	0x00000000


	//----- nvinfo : EIATTR_CBANK_PARAM_SIZE
	.align		4
.L_53:
        /*0b90*/ 	.byte	0x03, 0x19
        /*0b92*/ 	.short	0x0800


	//----- nvinfo : EIATTR_PARAM_CBANK
	.align		4
        /*0b94*/ 	.byte	0x04, 0x0a
        /*0b96*/ 	.short	(.L_55 - .L_54)
	.align		4
.L_54:
        /*0b98*/ 	.word	index@(.nv.constant0._ZN7cutlass13device_kernelINS_4gemm6kernel13GemmUniversalIN4cute5tupleIJiiiiEEENS1_10collective13CollectiveMmaINS1_35MainloopSm100TmaUmmaWarpSpecializedILi7ELi2ELi4ENS5_IJNS4_1CILi2EEENSA_ILi1EEESC_EEEEENS5_IJNSA_ILi128EEESF_NSA_ILi64EEEEEENS_6half_tENS5_IJSC_llEEESI_NS5_IJlSC_lEEENS4_8TiledMMAINS4_8MMA_AtomIJNS4_26SM100_MMA_F16BF16_2x1SM_SSISI_SI_fLi128ELi128ELNS4_4UMMA5MajorE1ELSP_0ELNSO_7ScaleInE0ELSQ_0EEEEEENS4_6LayoutINS5_IJSC_SC_SC_EEENS5_IJNSA_ILi0EEESV_SV_EEEEENS5_IJNS4_10UnderscoreESY_SY_EEEEENS4_18SM100_TMA_2SM_LOADENS4_14ComposedLayoutINS4_7SwizzleILi3ELi4ELi3EEENS4_18smem_ptr_flag_bitsILi16EEENST_INS5_IJSG_NSA_ILi8EEEEEENS5_IJSC_SG_EEEEEEEvNS4_8identityES11_NS12_IS14_S16_NST_INS5_IJS17_SG_EEENS5_IJSG_SC_EEEEEEEvS1C_EENS_8epilogue10collective18CollectiveEpilogueINS1I_23Sm100TmaWarpSpecializedILi4ELi2ELi16ELb1ELb0EEEJNS5_IJSG_SF_SG_EEENS5_IJNST_ISG_SC_EENST_INS5_IJNSA_ILi16EEESB_EEES19_EEEEESI_SK_SI_SK_NS1I_6fusion15FusionCallbacksIS1M_NS1T_17LinearCombinationISI_fSI_fLNS_15FloatRoundStyleE2EEES1N_S1S_JEEENS4_5SM1004TMEM4LOAD26SM100_TMEM_LOAD_32dp32b16xENS4_13SM90_TMA_LOADENS12_INS13_ILi1ELi4ELi3EEES16_NST_INS5_IJS17_S1P_EEENS5_IJS1P_SC_EEEEEEENS4_39AutoVectorizingCopyWithAssumedAlignmentILi128EEENS4_14SM90_TMA_STOREES28_S2A_S2A_EEEvvEEEEvNT_6ParamsE)
        /*0b9c*/ 	.short	0x0380
        /*0b9e*/ 	.short	0x0800


	//----- nvinfo : EIATTR_SW_WAR
	.align		4
.L_55:
        /*0ba0*/ 	.byte	0x04, 0x36
        /*0ba2*/ 	.short	(.L_57 - .L_56)
.L_56:
        /*0ba4*/ 	.word	0x00000008
.L_57:


//--------------------- .nv.callgraph             --------------------------
	.section	.nv.callgraph,"",@"SHT_CUDA_CALLGRAPH"
	.align	4
	.sectionentsize	8
	.align		4
        /*0000*/ 	.word	0x00000000
	.align		4
        /*0004*/ 	.word	0xffffffff
	.align		4
        /*0008*/ 	.word	index@(_ZN7cutlass13device_kernelINS_4gemm6kernel13GemmUniversalIN4cute5tupleIJiiiiEEENS1_10collective13CollectiveMmaINS1_35MainloopSm100TmaUmmaWarpSpecializedILi7ELi2ELi4ENS5_IJNS4_1CILi2EEENSA_ILi1EEESC_EEEEENS5_IJNSA_ILi128EEESF_NSA_ILi64EEEEEENS_6half_tENS5_IJSC_llEEESI_NS5_IJlSC_lEEENS4_8TiledMMAINS4_8MMA_AtomIJNS4_26SM100_MMA_F16BF16_2x1SM_SSISI_SI_fLi128ELi128ELNS4_4UMMA5MajorE1ELSP_0ELNSO_7ScaleInE0ELSQ_0EEEEEENS4_6LayoutINS5_IJSC_SC_SC_EEENS5_IJNSA_ILi0EEESV_SV_EEEEENS5_IJNS4_10UnderscoreESY_SY_EEEEENS4_18SM100_TMA_2SM_LOADENS4_14ComposedLayoutINS4_7SwizzleILi3ELi4ELi3EEENS4_18smem_ptr_flag_bitsILi16EEENST_INS5_IJSG_NSA_ILi8EEEEEENS5_IJSC_SG_EEEEEEEvNS4_8identityES11_NS12_IS14_S16_NST_INS5_IJS17_SG_EEENS5_IJSG_SC_EEEEEEEvS1C_EENS_8epilogue10collective18CollectiveEpilogueINS1I_23Sm100TmaWarpSpecializedILi4ELi2ELi16ELb1ELb0EEEJNS5_IJSG_SF_SG_EEENS5_IJNST_ISG_SC_EENST_INS5_IJNSA_ILi16EEESB_EEES19_EEEEESI_SK_SI_SK_NS1I_6fusion15FusionCallbacksIS1M_NS1T_17LinearCombinationISI_fSI_fLNS_15FloatRoundStyleE2EEES1N_S1S_JEEENS4_5SM1004TMEM4LOAD26SM100_TMEM_LOAD_32dp32b16xENS4_13SM90_TMA_LOADENS12_INS13_ILi1ELi4ELi3EEES16_NST_INS5_IJS17_S1P_EEENS5_IJS1P_SC_EEEEEEENS4_39AutoVectorizingCopyWithAssumedAlignmentILi128EEENS4_14SM90_TMA_STOREES28_S2A_S2A_EEEvvEEEEvNT_6ParamsE)
	.align		4
        /*000c*/ 	.word	index@(__assertfail)
	.align		4
        /*0010*/ 	.word	0x00000000
	.align		4
        /*0014*/ 	.word	0xfffffffe
	.align		4
        /*0018*/ 	.word	0x00000000
	.align		4
        /*001c*/ 	.word	0xfffffffd
	.align		4
        /*0020*/ 	.word	0x00000000
	.align		4
        /*0024*/ 	.word	0xfffffffc


//--------------------- .nv.constant4             --------------------------
	.section	.nv.constant4,"a",@progbits
	.align	8
	.align		8
.nv.constant4:
        /*0000*/ 	.dword	__assertfail
	.align		8
        /*0008*/ 	.dword	__unnamed_1
	.align		8
        /*0010*/ 	.dword	__unnamed_2
	.align		8
        /*0018*/ 	.dword	_ZN40_INTERNAL_c796ae6d_4_k_cu_00fddec2_307404cuda3std3__45__cpo5beginE
	.align		8
        /*0020*/ 	.dword	_ZN40_INTERNAL_c796ae6d_4_k_cu_00fddec2_307404cuda3std3__45__cpo3endE
	.align		8
        /*0028*/ 	.dword	_ZN40_INTERNAL_c796ae6d_4_k_cu_00fddec2_307404cuda3std3__45__cpo6cbeginE
	.align		8
        /*0030*/ 	.dword	_ZN40_INTERNAL_c796ae6d_4_k_cu_00fddec2_307404cuda3std3__45__cpo4cendE
	.align		8
        /*0038*/ 	.dword	_ZN40_INTERNAL_c796ae6d_4_k_cu_00fddec2_307404cuda3std3__442_GLOBAL__N__c796ae6d_4_k_cu_00fddec2_307406ignoreE
	.align		8
        /*0040*/ 	.dword	_ZN40_INTERNAL_c796ae6d_4_k_cu_00fddec2_307404cuda3std3__419piecewise_constructE
	.align		8
        /*0048*/ 	.dword	_ZN40_INTERNAL_c796ae6d_4_k_cu_00fddec2_307404cuda3std3__48in_placeE
	.align		8
        /*0050*/ 	.dword	_ZN40_INTERNAL_c796ae6d_4_k_cu_00fddec2_307404cuda3std6ranges3__45__cpo4swapE
	.align		8
        /*0058*/ 	.dword	_ZN40_INTERNAL_c796ae6d_4_k_cu_00fddec2_307404cuda3std6ranges3__45__cpo9iter_moveE
	.align		8
        /*0060*/ 	.dword	_ZN40_INTERNAL_c796ae6d_4_k_cu_00fddec2_307404cute7productE
	.align		8
        /*0068*/ 	.dword	_ZN40_INTERNAL_c796ae6d_4_k_cu_00fddec2_307404cute1_E
	.align		8
        /*0070*/ 	.dword	$str$25
	.align		8
        /*0078*/ 	.dword	$str$26
	.align		8
        /*0080*/ 	.dword	$str$27
	.align		8
        /*0088*/ 	.dword	$str$28


//--------------------- .text._ZN7cutlass13device_kernelINS_4gemm6kernel13GemmUniversalIN4cute5tupleIJiiiiEEENS1_10collective13CollectiveMmaINS1_35MainloopSm100TmaUmmaWarpSpecializedILi7ELi2ELi4ENS5_IJNS4_1CILi2EEENSA_ILi1EEESC_EEEEENS5_IJNSA_ILi128EEESF_NSA_ILi64EEEEEENS_6half_tENS5_IJSC_llEEESI_NS5_IJlSC_lEEENS4_8TiledMMAINS4_8MMA_AtomIJNS4_26SM100_MMA_F16BF16_2x1SM_SSISI_SI_fLi128ELi128ELNS4_4UMMA5MajorE1ELSP_0ELNSO_7ScaleInE0ELSQ_0EEEEEENS4_6LayoutINS5_IJSC_SC_SC_EEENS5_IJNSA_ILi0EEESV_SV_EEEEENS5_IJNS4_10UnderscoreESY_SY_EEEEENS4_18SM100_TMA_2SM_LOADENS4_14ComposedLayoutINS4_7SwizzleILi3ELi4ELi3EEENS4_18smem_ptr_flag_bitsILi16EEENST_INS5_IJSG_NSA_ILi8EEEEEENS5_IJSC_SG_EEEEEEEvNS4_8identityES11_NS12_IS14_S16_NST_INS5_IJS17_SG_EEENS5_IJSG_SC_EEEEEEEvS1C_EENS_8epilogue10collective18CollectiveEpilogueINS1I_23Sm100TmaWarpSpecializedILi4ELi2ELi16ELb1ELb0EEEJNS5_IJSG_SF_SG_EEENS5_IJNST_ISG_SC_EENST_INS5_IJNSA_ILi16EEESB_EEES19_EEEEESI_SK_SI_SK_NS1I_6fusion15FusionCallbacksIS1M_NS1T_17LinearCombinationISI_fSI_fLNS_15FloatRoundStyleE2EEES1N_S1S_JEEENS4_5SM1004TMEM4LOAD26SM100_TMEM_LOAD_32dp32b16xENS4_13SM90_TMA_LOADENS12_INS13_ILi1ELi4ELi3EEES16_NST_INS5_IJS17_S1P_EEENS5_IJS1P_SC_EEEEEEENS4_39AutoVectorizingCopyWithAssumedAlignmentILi128EEENS4_14SM90_TMA_STOREES28_S2A_S2A_EEEvvEEEEvNT_6ParamsE --------------------------
	.section	.text._ZN7cutlass13device_kernelINS_4gemm6kernel13GemmUniversalIN4cute5tupleIJiiiiEEENS1_10collective13CollectiveMmaINS1_35MainloopSm100TmaUmmaWarpSpecializedILi7ELi2ELi4ENS5_IJNS4_1CILi2EEENSA_ILi1EEESC_EEEEENS5_IJNSA_ILi128EEESF_NSA_ILi64EEEEEENS_6half_tENS5_IJSC_llEEESI_NS5_IJlSC_lEEENS4_8TiledMMAINS4_8MMA_AtomIJNS4_26SM100_MMA_F16BF16_2x1SM_SSISI_SI_fLi128ELi128ELNS4_4UMMA5MajorE1ELSP_0ELNSO_7ScaleInE0ELSQ_0EEEEEENS4_6LayoutINS5_IJSC_SC_SC_EEENS5_IJNSA_ILi0EEESV_SV_EEEEENS5_IJNS4_10UnderscoreESY_SY_EEEEENS4_18SM100_TMA_2SM_LOADENS4_14ComposedLayoutINS4_7SwizzleILi3ELi4ELi3EEENS4_18smem_ptr_flag_bitsILi16EEENST_INS5_IJSG_NSA_ILi8EEEEEENS5_IJSC_SG_EEEEEEEvNS4_8identityES11_NS12_IS14_S16_NST_INS5_IJS17_SG_EEENS5_IJSG_SC_EEEEEEEvS1C_EENS_8epilogue10collective18CollectiveEpilogueINS1I_23Sm100TmaWarpSpecializedILi4ELi2ELi16ELb1ELb0EEEJNS5_IJSG_SF_SG_EEENS5_IJNST_ISG_SC_EENST_INS5_IJNSA_ILi16EEESB_EEES19_EEEEESI_SK_SI_SK_NS1I_6fusion15FusionCallbacksIS1M_NS1T_17LinearCombinationISI_fSI_fLNS_15FloatRoundStyleE2EEES1N_S1S_JEEENS4_5SM1004TMEM4LOAD26SM100_TMEM_LOAD_32dp32b16xENS4_13SM90_TMA_LOADENS12_INS13_ILi1ELi4ELi3EEES16_NST_INS5_IJS17_S1P_EEENS5_IJS1P_SC_EEEEEEENS4_39AutoVectorizingCopyWithAssumedAlignmentILi128EEENS4_14SM90_TMA_STOREES28_S2A_S2A_EEEvvEEEEvNT_6ParamsE,"ax",@progbits
	.align	128
.text._ZN7cutlass13device_kernelINS_4gemm6kernel13GemmUniversalIN4cute5tupleIJiiiiEEENS1_10collective13CollectiveMmaINS1_35MainloopSm100TmaUmmaWarpSpecializedILi7ELi2ELi4ENS5_IJNS4_1CILi2EEENSA_ILi1EEESC_EEEEENS5_IJNSA_ILi128EEESF_NSA_ILi64EEEEEENS_6half_tENS5_IJSC_llEEESI_NS5_IJlSC_lEEENS4_8TiledMMAINS4_8MMA_AtomIJNS4_26SM100_MMA_F16BF16_2x1SM_SSISI_SI_fLi128ELi128ELNS4_4UMMA5MajorE1ELSP_0ELNSO_7ScaleInE0ELSQ_0EEEEEENS4_6LayoutINS5_IJSC_SC_SC_EEENS5_IJNSA_ILi0EEESV_SV_EEEEENS5_IJNS4_10UnderscoreESY_SY_EEEEENS4_18SM100_TMA_2SM_LOADENS4_14ComposedLayoutINS4_7SwizzleILi3ELi4ELi3EEENS4_18smem_ptr_flag_bitsILi16EEENST_INS5_IJSG_NSA_ILi8EEEEEENS5_IJSC_SG_EEEEEEEvNS4_8identityES11_NS12_IS14_S16_NST_INS5_IJS17_SG_EEENS5_IJSG_SC_EEEEEEEvS1C_EENS_8epilogue10collective18CollectiveEpilogueINS1I_23Sm100TmaWarpSpecializedILi4ELi2ELi16ELb1ELb0EEEJNS5_IJSG_SF_SG_EEENS5_IJNST_ISG_SC_EENST_INS5_IJNSA_ILi16EEESB_EEES19_EEEEESI_SK_SI_SK_NS1I_6fusion15FusionCallbacksIS1M_NS1T_17LinearCombinationISI_fSI_fLNS_15FloatRoundStyleE2EEES1N_S1S_JEEENS4_5SM1004TMEM4LOAD26SM100_TMEM_LOAD_32dp32b16xENS4_13SM90_TMA_LOADENS12_INS13_ILi1ELi4ELi3EEES16_NST_INS5_IJS17_S1P_EEENS5_IJS1P_SC_EEEEEEENS4_39AutoVectorizingCopyWithAssumedAlignmentILi128EEENS4_14SM90_TMA_STOREES28_S2A_S2A_EEEvvEEEEvNT_6ParamsE:
        .type           _ZN7cutlass13device_kernelINS_4gemm6kernel13GemmUniversalIN4cute5tupleIJiiiiEEENS1_10collective13CollectiveMmaINS1_35MainloopSm100TmaUmmaWarpSpecializedILi7ELi2ELi4ENS5_IJNS4_1CILi2EEENSA_ILi1EEESC_EEEEENS5_IJNSA_ILi128EEESF_NSA_ILi64EEEEEENS_6half_tENS5_IJSC_llEEESI_NS5_IJlSC_lEEENS4_8TiledMMAINS4_8MMA_AtomIJNS4_26SM100_MMA_F16BF16_2x1SM_SSISI_SI_fLi128ELi128ELNS4_4UMMA5MajorE1ELSP_0ELNSO_7ScaleInE0ELSQ_0EEEEEENS4_6LayoutINS5_IJSC_SC_SC_EEENS5_IJNSA_ILi0EEESV_SV_EEEEENS5_IJNS4_10UnderscoreESY_SY_EEEEENS4_18SM100_TMA_2SM_LOADENS4_14ComposedLayoutINS4_7SwizzleILi3ELi4ELi3EEENS4_18smem_ptr_flag_bitsILi16EEENST_INS5_IJSG_NSA_ILi8EEEEEENS5_IJSC_SG_EEEEEEEvNS4_8identityES11_NS12_IS14_S16_NST_INS5_IJS17_SG_EEENS5_IJSG_SC_EEEEEEEvS1C_EENS_8epilogue10collective18CollectiveEpilogueINS1I_23Sm100TmaWarpSpecializedILi4ELi2ELi16ELb1ELb0EEEJNS5_IJSG_SF_SG_EEENS5_IJNST_ISG_SC_EENST_INS5_IJNSA_ILi16EEESB_EEES19_EEEEESI_SK_SI_SK_NS1I_6fusion15FusionCallbacksIS1M_NS1T_17LinearCombinationISI_fSI_fLNS_15FloatRoundStyleE2EEES1N_S1S_JEEENS4_5SM1004TMEM4LOAD26SM100_TMEM_LOAD_32dp32b16xENS4_13SM90_TMA_LOADENS12_INS13_ILi1ELi4ELi3EEES16_NST_INS5_IJS17_S1P_EEENS5_IJS1P_SC_EEEEEEENS4_39AutoVectorizingCopyWithAssumedAlignmentILi128EEENS4_14SM90_TMA_STOREES28_S2A_S2A_EEEvvEEEEvNT_6ParamsE,@function
        .size           _ZN7cutlass13device_kernelINS_4gemm6kernel13GemmUniversalIN4cute5tupleIJiiiiEEENS1_10collective13CollectiveMmaINS1_35MainloopSm100TmaUmmaWarpSpecializedILi7ELi2ELi4ENS5_IJNS4_1CILi2EEENSA_ILi1EEESC_EEEEENS5_IJNSA_ILi128EEESF_NSA_ILi64EEEEEENS_6half_tENS5_IJSC_llEEESI_NS5_IJlSC_lEEENS4_8TiledMMAINS4_8MMA_AtomIJNS4_26SM100_MMA_F16BF16_2x1SM_SSISI_SI_fLi128ELi128ELNS4_4UMMA5MajorE1ELSP_0ELNSO_7ScaleInE0ELSQ_0EEEEEENS4_6LayoutINS5_IJSC_SC_SC_EEENS5_IJNSA_ILi0EEESV_SV_EEEEENS5_IJNS4_10UnderscoreESY_SY_EEEEENS4_18SM100_TMA_2SM_LOADENS4_14ComposedLayoutINS4_7SwizzleILi3ELi4ELi3EEENS4_18smem_ptr_flag_bitsILi16EEENST_INS5_IJSG_NSA_ILi8EEEEEENS5_IJSC_SG_EEEEEEEvNS4_8identityES11_NS12_IS14_S16_NST_INS5_IJS17_SG_EEENS5_IJSG_SC_EEEEEEEvS1C_EENS_8epilogue10collective18CollectiveEpilogueINS1I_23Sm100TmaWarpSpecializedILi4ELi2ELi16ELb1ELb0EEEJNS5_IJSG_SF_SG_EEENS5_IJNST_ISG_SC_EENST_INS5_IJNSA_ILi16EEESB_EEES19_EEEEESI_SK_SI_SK_NS1I_6fusion15FusionCallbacksIS1M_NS1T_17LinearCombinationISI_fSI_fLNS_15FloatRoundStyleE2EEES1N_S1S_JEEENS4_5SM1004TMEM4LOAD26SM100_TMEM_LOAD_32dp32b16xENS4_13SM90_TMA_LOADENS12_INS13_ILi1ELi4ELi3EEES16_NST_INS5_IJS17_S1P_EEENS5_IJS1P_SC_EEEEEEENS4_39AutoVectorizingCopyWithAssumedAlignmentILi128EEENS4_14SM90_TMA_STOREES28_S2A_S2A_EEEvvEEEEvNT_6ParamsE,(.L_x_206 - _ZN7cutlass13device_kernelINS_4gemm6kernel13GemmUniversalIN4cute5tupleIJiiiiEEENS1_10collective13CollectiveMmaINS1_35MainloopSm100TmaUmmaWarpSpecializedILi7ELi2ELi4ENS5_IJNS4_1CILi2EEENSA_ILi1EEESC_EEEEENS5_IJNSA_ILi128EEESF_NSA_ILi64EEEEEENS_6half_tENS5_IJSC_llEEESI_NS5_IJlSC_lEEENS4_8TiledMMAINS4_8MMA_AtomIJNS4_26SM100_MMA_F16BF16_2x1SM_SSISI_SI_fLi128ELi128ELNS4_4UMMA5MajorE1ELSP_0ELNSO_7ScaleInE0ELSQ_0EEEEEENS4_6LayoutINS5_IJSC_SC_SC_EEENS5_IJNSA_ILi0EEESV_SV_EEEEENS5_IJNS4_10UnderscoreESY_SY_EEEEENS4_18SM100_TMA_2SM_LOADENS4_14ComposedLayoutINS4_7SwizzleILi3ELi4ELi3EEENS4_18smem_ptr_flag_bitsILi16EEENST_INS5_IJSG_NSA_ILi8EEEEEENS5_IJSC_SG_EEEEEEEvNS4_8identityES11_NS12_IS14_S16_NST_INS5_IJS17_SG_EEENS5_IJSG_SC_EEEEEEEvS1C_EENS_8epilogue10collective18CollectiveEpilogueINS1I_23Sm100TmaWarpSpecializedILi4ELi2ELi16ELb1ELb0EEEJNS5_IJSG_SF_SG_EEENS5_IJNST_ISG_SC_EENST_INS5_IJNSA_ILi16EEESB_EEES19_EEEEESI_SK_SI_SK_NS1I_6fusion15FusionCallbacksIS1M_NS1T_17LinearCombinationISI_fSI_fLNS_15FloatRoundStyleE2EEES1N_S1S_JEEENS4_5SM1004TMEM4LOAD26SM100_TMEM_LOAD_32dp32b16xENS4_13SM90_TMA_LOADENS12_INS13_ILi1ELi4ELi3EEES16_NST_INS5_IJS17_S1P_EEENS5_IJS1P_SC_EEEEEEENS4_39AutoVectorizingCopyWithAssumedAlignmentILi128EEENS4_14SM90_TMA_STOREES28_S2A_S2A_EEEvvEEEEvNT_6ParamsE)
        .other          _ZN7cutlass13device_kernelINS_4gemm6kernel13GemmUniversalIN4cute5tupleIJiiiiEEENS1_10collective13CollectiveMmaINS1_35MainloopSm100TmaUmmaWarpSpecializedILi7ELi2ELi4ENS5_IJNS4_1CILi2EEENSA_ILi1EEESC_EEEEENS5_IJNSA_ILi128EEESF_NSA_ILi64EEEEEENS_6half_tENS5_IJSC_llEEESI_NS5_IJlSC_lEEENS4_8TiledMMAINS4_8MMA_AtomIJNS4_26SM100_MMA_F16BF16_2x1SM_SSISI_SI_fLi128ELi128ELNS4_4UMMA5MajorE1ELSP_0ELNSO_7ScaleInE0ELSQ_0EEEEEENS4_6LayoutINS5_IJSC_SC_SC_EEENS5_IJNSA_ILi0EEESV_SV_EEEEENS5_IJNS4_10UnderscoreESY_SY_EEEEENS4_18SM100_TMA_2SM_LOADENS4_14ComposedLayoutINS4_7SwizzleILi3ELi4ELi3EEENS4_18smem_ptr_flag_bitsILi16EEENST_INS5_IJSG_NSA_ILi8EEEEEENS5_IJSC_SG_EEEEEEEvNS4_8identityES11_NS12_IS14_S16_NST_INS5_IJS17_SG_EEENS5_IJSG_SC_EEEEEEEvS1C_EENS_8epilogue10collective18CollectiveEpilogueINS1I_23Sm100TmaWarpSpecializedILi4ELi2ELi16ELb1ELb0EEEJNS5_IJSG_SF_SG_EEENS5_IJNST_ISG_SC_EENST_INS5_IJNSA_ILi16EEESB_EEES19_EEEEESI_SK_SI_SK_NS1I_6fusion15FusionCallbacksIS1M_NS1T_17LinearCombinationISI_fSI_fLNS_15FloatRoundStyleE2EEES1N_S1S_JEEENS4_5SM1004TMEM4LOAD26SM100_TMEM_LOAD_32dp32b16xENS4_13SM90_TMA_LOADENS12_INS13_ILi1ELi4ELi3EEES16_NST_INS5_IJS17_S1P_EEENS5_IJS1P_SC_EEEEEEENS4_39AutoVectorizingCopyWithAssumedAlignmentILi128EEENS4_14SM90_TMA_STOREES28_S2A_S2A_EEEvvEEEEvNT_6ParamsE,@"STO_CUDA_ENTRY STV_DEFAULT"
_ZN7cutlass13device_kernelINS_4gemm6kernel13GemmUniversalIN4cute5tupleIJiiiiEEENS1_10collective13CollectiveMmaINS1_35MainloopSm100TmaUmmaWarpSpecializedILi7ELi2ELi4ENS5_IJNS4_1CILi2EEENSA_ILi1EEESC_EEEEENS5_IJNSA_ILi128EEESF_NSA_ILi64EEEEEENS_6half_tENS5_IJSC_llEEESI_NS5_IJlSC_lEEENS4_8TiledMMAINS4_8MMA_AtomIJNS4_26SM100_MMA_F16BF16_2x1SM_SSISI_SI_fLi128ELi128ELNS4_4UMMA5MajorE1ELSP_0ELNSO_7ScaleInE0ELSQ_0EEEEEENS4_6LayoutINS5_IJSC_SC_SC_EEENS5_IJNSA_ILi0EEESV_SV_EEEEENS5_IJNS4_10UnderscoreESY_SY_EEEEENS4_18SM100_TMA_2SM_LOADENS4_14ComposedLayoutINS4_7SwizzleILi3ELi4ELi3EEENS4_18smem_ptr_flag_bitsILi16EEENST_INS5_IJSG_NSA_ILi8EEEEEENS5_IJSC_SG_EEEEEEEvNS4_8identityES11_NS12_IS14_S16_NST_INS5_IJS17_SG_EEENS5_IJSG_SC_EEEEEEEvS1C_EENS_8epilogue10collective18CollectiveEpilogueINS1I_23Sm100TmaWarpSpecializedILi4ELi2ELi16ELb1ELb0EEEJNS5_IJSG_SF_SG_EEENS5_IJNST_ISG_SC_EENST_INS5_IJNSA_ILi16EEESB_EEES19_EEEEESI_SK_SI_SK_NS1I_6fusion15FusionCallbacksIS1M_NS1T_17LinearCombinationISI_fSI_fLNS_15FloatRoundStyleE2EEES1N_S1S_JEEENS4_5SM1004TMEM4LOAD26SM100_TMEM_LOAD_32dp32b16xENS4_13SM90_TMA_LOADENS12_INS13_ILi1ELi4ELi3EEES16_NST_INS5_IJS17_S1P_EEENS5_IJS1P_SC_EEEEEEENS4_39AutoVectorizingCopyWithAssumedAlignmentILi128EEENS4_14SM90_TMA_STOREES28_S2A_S2A_EEEvvEEEEvNT_6ParamsE:
[----:B------:R-:W1:Y:S01]  /*0000*/  LDC R1, c[0x0][0x37c] ;  /* 0x0000df00ff017b82 */ /* 0x000e620000000800 */
[----:B------:R-:W2:Y:S01]  /*0010*/  S2R R72, SR_TID.X ;  /* 0x0000000000487919 */ /* 0x000ea20000002100 */
[----:B------:R-:W3:Y:S06]  /*0020*/  LDCU.64 UR6, c[0x0][0x890] ;  /* 0x00011200ff0677ac */ /* 0x000eec0008000a00 */
[----:B------:R-:W4:Y:S01]  /*0030*/  S2UR UR37, SR_CgaCtaId ;  /* 0x00000000002579c3 */ /* 0x000f220000008800 */
[----:B------:R-:W-:Y:S02]  /*0040*/  PRMT R59, RZ, 0x7610, R59 ;  /* 0x00007610ff3b7816 */ /* 0x000fe4000000003b */
[----:B------:R-:W-:Y:S01]  /*0050*/  ELECT P1, URZ, PT ;  /* 0x0000000000ff782f */ /* 0x000fe20003820000 */
[----:B------:R-:W1:Y:S01]  /*0060*/  LDCU.64 UR46, c[0x0][0x358] ;  /* 0x00006b00ff2e77ac */ /* 0x000e620008000a00 */
[----:B---3--:R-:W-:-:S04]  /*0070*/  UISETP.NE.U32.AND UP0, UPT, UR6, URZ, UPT ;  /* 0x000000ff0600728c */ /* 0x008fc8000bf05070 */
[----:B------:R-:W-:Y:S02]  /*0080*/  UISETP.NE.AND.EX UP0, UPT, UR7, URZ, UPT, UP0 ;  /* 0x000000ff0700728c */ /* 0x000fe4000bf05300 */
[----:B----4-:R-:W-:Y:S02]  /*0090*/  ULOP3.LUT UR5, UR37, 0x1, URZ, 0xc0, !UPT ;  /* 0x0000000125057892 */ /* 0x010fe4000f8ec0ff */
[----:B------:R-:W-:Y:S01]  /*00a0*/  ULOP3.LUT UR4, UR37, 0x1, URZ, 0x3c, !UPT ;  /* 0x0000000125047892 */ /* 0x000fe2000f8e3cff */
[----:B--2---:R-:W-:-:S05]  /*00b0*/  SHF.R.U32.HI R66, RZ, 0x5, R72 ;  /* 0x00000005ff427819 */ /* 0x004fca0000011648 */
[----:B------:R-:W2:Y:S02]  /*00c0*/  SHFL.IDX PT, R0, R66, RZ, 0x1f ;  /* 0x00001fff42007589 */ /* 0x000ea400000e0000 */
[----:B--2---:R-:W-:Y:S01]  /*00d0*/  R2UR UR10, R0 ;  /* 0x00000000000a72ca */ /* 0x004fe200000e0000 */
[----:B-1----:R-:W-:-:S14]  /*00e0*/  BRA.U UP0, `(.L_x_0) ;  /* 0x00000001002c7547 */ /* 0x002fdc000b800000 */
[----:B------:R-:W1:Y:S02]  /*00f0*/  LDCU.64 UR8, c[0x0][0x888] ;  /* 0x00011100ff0877ac */ /* 0x000e640008000a00 */
[----:B-1----:R-:W-:-:S04]  /*0100*/  UISETP.NE.U32.AND UP0, UPT, UR8, URZ, UPT ;  /* 0x000000ff0800728c */ /* 0x002fc8000bf05070 */
[----:B------:R-:W-:-:S09]  /*0110*/  UISETP.NE.AND.EX UP0, UPT, UR9, URZ, UPT, UP0 ;  /* 0x000000ff0900728c */ /* 0x000fd2000bf05300 */
[----:B------:R-:W-:Y:S05]  /*0120*/  BRA.U !UP0, `(.L_x_1) ;  /* 0x0000000108107547 */ /* 0x000fea000b800000 */
[----:B------:R-:W1:Y:S02]  /*0130*/  LDC.64 R2, c[0x0][0x888] ;  /* 0x00022200ff027b82 */ /* 0x000e640000000a00 */
[----:B-1----:R1:W5:Y:S01]  /*0140*/  LDG.E R35, desc[UR46][R2.64] ;  /* 0x0000002e02237981 */ /* 0x002362000c1e1900 */
[----:B------:R-:W-:Y:S01]  /*0150*/  HFMA2 R59, -RZ, RZ, 0, 5.9604644775390625e-08 ;  /* 0x00000001ff3b7431 */ /* 0x000fe200000001ff */
[----:B------:R-:W-:Y:S05]  /*0160*/  BRA `(.L_x_0) ;  /* 0x00000000000c7947 */ /* 0x000fea0003800000 */
.L_x_1:
[----:B------:R-:W1:Y:S01]  /*0170*/  LDCU UR8, c[0x0][0x880] ;  /* 0x00011000ff0877ac */ /* 0x000e620008000800 */
[----:B------:R-:W-:Y:S01]  /*0180*/  HFMA2 R59, -RZ, RZ, 0, 5.9604644775390625e-08 ;  /* 0x00000001ff3b7431 */ /* 0x000fe200000001ff */
[----:B-1----:R-:W-:-:S07]  /*0190*/  MOV R35, UR8 ;  /* 0x0000000800237c02 */ /* 0x002fce0008000f00 */
.L_x_0:
[----:B------:R-:W2:Y:S02]  /*01a0*/  LDCU.64 UR8, c[0x0][0x8b0] ;  /* 0x00011600ff0877ac */ /* 0x000ea40008000a00 */
[----:B--2---:R-:W-:-:S04]  /*01b0*/  UISETP.NE.U32.AND UP0, UPT, UR8, URZ, UPT ;  /* 0x000000ff0800728c */ /* 0x004fc8000bf05070 */
[----:B------:R-:W-:-:S09]  /*01c0*/  UISETP.NE.AND.EX UP0, UPT, UR9, URZ, UPT, UP0 ;  /* 0x000000ff0900728c */ /* 0x000fd2000bf05300 */
[----:B------:R-:W-:Y:S05]  /*01d0*/  BRA.U UP0, `(.L_x_2) ;  /* 0x0000000100247547 */ /* 0x000fea000b800000 */
[----:B------:R-:W2:Y:S02]  /*01e0*/  LDCU.64 UR8, c[0x0][0x8a8] ;  /* 0x00011500ff0877ac */ /* 0x000ea40008000a00 */
[----:B--2---:R-:W-:-:S04]  /*01f0*/  UISETP.NE.U32.AND UP0, UPT, UR8, URZ, UPT ;  /* 0x000000ff0800728c */ /* 0x004fc8000bf05070 */
[----:B------:R-:W-:-:S09]  /*0200*/  UISETP.NE.AND.EX UP0, UPT, UR9, URZ, UPT, UP0 ;  /* 0x000000ff0900728c */ /* 0x000fd2000bf05300 */
[----:B------:R-:W-:Y:S05]  /*0210*/  BRA.U !UP0, `(.L_x_3) ;  /* 0x00000001080c7547 */ /* 0x000fea000b800000 */
[----:B------:R-:W2:Y:S02]  /*0220*/  LDC.64 R32, c[0x0][0x8a8] ;  /* 0x00022a00ff207b82 */ /* 0x000ea40000000a00 */
[----:B--2---:R2:W5:Y:S01]  /*0230*/  LDG.E R32, desc[UR46][R32.64] ;  /* 0x0000002e20207981 */ /* 0x004562000c1e1900 */
[----:B------:R-:W-:Y:S05]  /*0240*/  BRA `(.L_x_2) ;  /* 0x0000000000087947 */ /* 0x000fea0003800000 */
.L_x_3:
[----:B------:R-:W2:Y:S02]  /*0250*/  LDCU UR8, c[0x0][0x8a0] ;  /* 0x00011400ff0877ac */ /* 0x000ea40008000800 */
[----:B--2---:R-:W-:Y:S02]  /*0260*/  MOV R32, UR8 ;  /* 0x0000000800207c02 */ /* 0x004fe40008000f00 */
.L_x_2:
[----:B------:R-:W-:Y:S01]  /*0270*/  IMAD.U32 R0, RZ, RZ, UR10 ;  /* 0x0000000aff007e24 */ /* 0x000fe2000f8e00ff */
[----:B------:R-:W-:Y:S04]  /*0280*/  BSSY.RECONVERGENT B0, `(.L_x_4) ;  /* 0x000000c000007945 */ /* 0x000fe80003800200 */
[C---:B------:R-:W-:Y:S02]  /*0290*/  ISETP.NE.OR P2, PT, R0.reuse, 0x1, !P1 ;  /* 0x000000010000780c */ /* 0x040fe40004f45670 */
[----:B------:R-:W-:-:S11]  /*02a0*/  ISETP.NE.OR P0, PT, R0, 0x3, !P1 ;  /* 0x000000030000780c */ /* 0x000fd60004f05670 */
[----:B------:R-:W-:Y:S05]  /*02b0*/  @P2 BRA `(.L_x_5) ;  /* 0x0000000000202947 */ /* 0x000fea0003800000 */
[----:B------:R-:W3:Y:S02]  /*02c0*/  LDCU.64 UR8, c[0x0][0x348] ;  /* 0x00006900ff0877ac */ /* 0x000ee40008000a00 */
[----:B---3--:R-:W-:Y:S02]  /*02d0*/  UIADD3 UR12, UP1, UPT, UR8, 0x80, URZ ;  /* 0x00000080080c7890 */ /* 0x008fe4000ff3e0ff */
[----:B------:R-:W-:Y:S02]  /*02e0*/  UIADD3 UR8, UP0, UPT, UR8, 0x180, URZ ;  /* 0x0000018008087890 */ /* 0x000fe4000ff1e0ff */
[----:B------:R-:W-:Y:S02]  /*02f0*/  UIADD3.X UR13, UPT, UPT, URZ, UR9, URZ, UP1, !UPT ;  /* 0x00000009ff0d7290 */ /* 0x000fe40008ffe4ff */
[----:B------:R-:W-:-:S07]  /*0300*/  UIADD3.X UR9, UPT, UPT, URZ, UR9, URZ, UP0, !UPT ;  /* 0x00000009ff097290 */ /* 0x000fce00087fe4ff */
[----:B------:R3:W-:Y:S02]  /*0310*/  UTMACCTL.PF [UR12] ;  /* 0x000000000c0079b9 */ /* 0x0007e40008040000 */
[----:B------:R3:W-:Y:S02]  /*0320*/  UTMACCTL.PF [UR8] ;  /* 0x00000000080079b9 */ /* 0x0007e40008040000 */
[----:B---3--:R-:W-:Y:S01]  /*0330*/  NOP ;  /* 0x0000000000007918 */ /* 0x008fe20000000000 */
.L_x_5:
[----:B------:R-:W-:Y:S05]  /*0340*/  BSYNC.RECONVERGENT B0 ;  /* 0x0000000000007941 */ /* 0x000fea0003800200 */
.L_x_4:
[----:B------:R-:W-:Y:S04]  /*0350*/  BSSY.RECONVERGENT B0, `(.L_x_6) ;  /* 0x000000a000007945 */ /* 0x000fe80003800200 */
        /* <DEDUP_REMOVED lines=9> */
.L_x_7:
[----:B------:R-:W-:Y:S05]  /*03f0*/  BSYNC.RECONVERGENT B0 ;  /* 0x0000000000007941 */ /* 0x000fea0003800200 */
.L_x_6:
[----:B------:R-:W3:Y:S01]  /*0400*/  LDCU.64 UR8, c[0x0][0x888] ;  /* 0x00011100ff0877ac */ /* 0x000ee20008000a00 */
[----:B------:R-:W-:Y:S02]  /*0410*/  UISETP.EQ.U32.AND UP1, UPT, UR6, URZ, UPT ;  /* 0x000000ff0600728c */ /* 0x000fe4000bf22070 */
[----:B------:R-:W-:Y:S02]  /*0420*/  UPLOP3.LUT UP5, UPT, UPT, UPT, UPT, 0x80, 0x8 ;  /* 0x000000000008789c */ /* 0x000fe40003faf070 */
[----:B---3--:R-:W-:-:S04]  /*0430*/  UISETP.NE.U32.AND UP0, UPT, UR8, URZ, UPT ;  /* 0x000000ff0800728c */ /* 0x008fc8000bf05070 */
[----:B------:R-:W-:-:S04]  /*0440*/  UISETP.NE.AND.EX UP0, UPT, UR9, URZ, UPT, UP0 ;  /* 0x000000ff0900728c */ /* 0x000fc8000bf05300 */
[----:B------:R-:W-:-:S04]  /*0450*/  UISETP.EQ.OR.EX UP2, UPT, UR7, URZ, !UP0, UP1 ;  /* 0x000000ff0700728c */ /* 0x000fc8000c742710 */
[----:B------:R-:W-:-:S05]  /*0460*/  UP2UR UR50, UPR, URZ, 0x4 ;  /* 0x00000004ff327883 */ /* 0x000fca0008000000 */
[----:B------:R-:W-:Y:S07]  /*0470*/  BRA.U !UP2, `(.L_x_8) ;  /* 0x000000010a207547 */ /* 0x000fee000b800000 */
[----:B------:R-:W-:Y:S01]  /*0480*/  UISETP.NE.U32.AND UP2, UPT, UR6, URZ, UPT ;  /* 0x000000ff0600728c */ /* 0x000fe2000bf45070 */
[----:B-----5:R-:W-:Y:S01]  /*0490*/  FSETP.NEU.AND P0, PT, R35, RZ, PT ;  /* 0x000000ff2300720b */ /* 0x020fe20003f0d000 */
[----:B------:R-:W-:Y:S02]  /*04a0*/  USEL UR6, URZ, 0xffffffff, UP0 ;  /* 0xffffffffff067887 */ /* 0x000fe40008000000 */
[----:B------:R-:W-:-:S10]  /*04b0*/  UISETP.NE.AND.EX UP2, UPT, UR7, URZ, UPT, UP2 ;  /* 0x000000ff0700728c */ /* 0x000fd4000bf45320 */
[----:B------:R-:W-:Y:S01]  /*04c0*/  VOTEU.ANY UP1, P0 ;  /* 0x0000000000ff7886 */ /* 0x000fe20000020100 */
[----:B------:R-:W-:-:S04]  /*04d0*/  @!UP2 USEL UR6, URZ, 0xffffffff, UP1 ;  /* 0xffffffffff06a887 */ /* 0x000fc80008800000 */
[----:B------:R-:W-:-:S04]  /*04e0*/  ULOP3.LUT UR6, UR6, 0x1, URZ, 0xc0, !UPT ;  /* 0x0000000106067892 */ /* 0x000fc8000f8ec0ff */
[----:B------:R-:W-:-:S11]  /*04f0*/  UISETP.NE.U32.AND UP5, UPT, UR6, 0x1, UPT ;  /* 0x000000010600788c */ /* 0x000fd6000bfa5070 */
.L_x_8:
[----:B------:R-:W3:Y:S01]  /*0500*/  SHFL.IDX PT, R0, R66, RZ, 0x1f ;  /* 0x00001fff42007589 */ /* 0x000ee200000e0000 */
[----:B------:R-:W-:-:S04]  /*0510*/  UISETP.NE.AND UP1, UPT, UR10, 0x2, UPT ;  /* 0x000000020a00788c */ /* 0x000fc8000bf25270 */
[----:B------:R-:W-:Y:S02]  /*0520*/  UISETP.EQ.AND UP2, UPT, UR5, URZ, !UP1 ;  /* 0x000000ff0500728c */ /* 0x000fe4000cf42270 */
[----:B------:R-:W-:-:S04]  /*0530*/  USEL UR6, URZ, 0x1, UP1 ;  /* 0x00000001ff067887 */ /* 0x000fc80008800000 */
[----:B------:R-:W-:Y:S02]  /*0540*/  PLOP3.LUT P5, PT, P1, PT, UP2, 0x80, 0x8 ;  /* 0x000000000008781c */ /* 0x000fe40000faf028 */
[----:B---3--:R-:W-:-:S13]  /*0550*/  ISETP.NE.AND P0, PT, R0, RZ, PT ;  /* 0x000000ff0000720c */ /* 0x008fda0003f05270 */
[----:B------:R-:W-:Y:S05]  /*0560*/  @P0 BRA `(.L_x_9) ;  /* 0x00000000005c0947 */ /* 0x000fea0003800000 */
[----:B------:R-:W-:Y:S01]  /*0570*/  UMOV UR8, 0x400 ;  /* 0x0000040000087882 */ /* 0x000fe20000000000 */
[----:B------:R-:W-:Y:S01]  /*0580*/  UMOV UR7, 0x1 ;  /* 0x0000000100077882 */ /* 0x000fe20000000000 */
[----:B------:R-:W-:Y:S02]  /*0590*/  ULEA UR8, UR37, UR8, 0x18 ;  /* 0x0000000825087291 */ /* 0x000fe4000f8ec0ff */
[----:B------:R-:W-:-:S04]  /*05a0*/  UIADD3 UR12, UPT, UPT, -UR7, 0x100000, URZ ;  /* 0x00100000070c7890 */ /* 0x000fc8000fffe1ff */
[----:B------:R-:W-:Y:S02]  /*05b0*/  USHF.L.U32 UR13, UR12, 0xb, URZ ;  /* 0x0000000b0c0d7899 */ /* 0x000fe400080006ff */
[----:B------:R-:W-:Y:S01]  /*05c0*/  USHF.L.U32 UR12, UR12, 0x1, URZ ;  /* 0x000000010c0c7899 */ /* 0x000fe200080006ff */
[----:B------:R-:W-:Y:S01]  /*05d0*/  ELECT P0, URZ, PT ;  /* 0x0000000000ff782f */ /* 0x000fe20003800000 */
[----:B------:R-:W3:Y:S10]  /*05e0*/  FENCE.VIEW.ASYNC.S ;  /* 0x00000000000073c6 */ /* 0x000ef40000000000 */
[----:B---3--:R3:W4:Y:S01]  /*05f0*/  SYNCS.EXCH.64 URZ, [UR8], UR12 ;  /* 0x0000000c08ff75b2 */ /* 0x0087220008000100 */
[----:B------:R3:W1:Y:S01]  /*0600*/  SYNCS.EXCH.64 URZ, [UR8+0x38], UR12 ;  /* 0x0000380c08ff75b2 */ /* 0x0006620008000100 */
        /* <DEDUP_REMOVED lines=11> */
[----:B------:R3:W1:Y:S02]  /*06c0*/  SYNCS.EXCH.64 URZ, [UR8+0x68], UR12 ;  /* 0x0000680c08ff75b2 */ /* 0x0006640008000100 */
[----:B---3--:R-:W-:Y:S01]  /*06d0*/  NOP ;  /* 0x0000000000007918 */ /* 0x008fe20000000000 */
.L_x_9:
[----:B------:R-:W3:Y:S01]  /*06e0*/  SHFL.IDX PT, R0, R66, RZ, 0x1f ;  /* 0x00001fff42007589 */ /* 0x000ee200000e0000 */
[----:B------:R-:W-:Y:S01]  /*06f0*/  NOP ;  /* 0x0000000000007918 */ /* 0x000fe20000000000 */
[----:B---3--:R-:W-:-:S13]  /*0700*/  ISETP.NE.AND P0, PT, R0, 0x1, PT ;  /* 0x000000010000780c */ /* 0x008fda0003f05270 */
[----:B------:R-:W-:Y:S05]  /*0710*/  @P0 BRA `(.L_x_10) ;  /* 0x0000000000540947 */ /* 0x000fea0003800000 */
[----:B------:R-:W-:Y:S01]  /*0720*/  UMOV UR9, 0x400 ;  /* 0x0000040000097882 */ /* 0x000fe20000000000 */
[----:B------:R-:W-:Y:S01]  /*0730*/  UMOV UR8, 0x20 ;  /* 0x0000002000087882 */ /* 0x000fe20000000000 */
[----:B------:R-:W-:Y:S01]  /*0740*/  UMOV UR7, 0x80 ;  /* 0x0000008000077882 */ /* 0x000fe20000000000 */
[----:B------:R-:W-:Y:S02]  /*0750*/  ULEA UR9, UR37, UR9, 0x18 ;  /* 0x0000000925097291 */ /* 0x000fe4000f8ec0ff */
[----:B------:R-:W-:-:S04]  /*0760*/  UIADD3 UR12, UPT, UPT, -UR8, 0x100000, URZ ;  /* 0x00100000080c7890 */ /* 0x000fc8000fffe1ff */
[----:B------:R-:W-:Y:S02]  /*0770*/  USHF.L.U32 UR13, UR12, 0xb, URZ ;  /* 0x0000000b0c0d7899 */ /* 0x000fe400080006ff */
[----:B------:R-:W-:Y:S02]  /*0780*/  USHF.L.U32 UR12, UR12, 0x1, URZ ;  /* 0x000000010c0c7899 */ /* 0x000fe400080006ff */
[----:B------:R-:W-:-:S04]  /*0790*/  UIADD3 UR14, UPT, UPT, -UR7, 0x100000, URZ ;  /* 0x00100000070e7890 */ /* 0x000fc8000fffe1ff */
[----:B------:R-:W-:Y:S02]  /*07a0*/  USHF.L.U32 UR15, UR14, 0xb, URZ ;  /* 0x0000000b0e0f7899 */ /* 0x000fe400080006ff */
[----:B------:R-:W-:Y:S01]  /*07b0*/  USHF.L.U32 UR14, UR14, 0x1, URZ ;  /* 0x000000010e0e7899 */ /* 0x000fe200080006ff */
[----:B------:R-:W-:Y:S01]  /*07c0*/  ELECT P0, URZ, PT ;  /* 0x0000000000ff782f */ /* 0x000fe20003800000 */
[----:B------:R-:W3:Y:S02]  /*07d0*/  FENCE.VIEW.ASYNC.S ;  /* 0x00000000000073c6 */ /* 0x000ee40000000000 */
[----:B---3--:R3:W1:Y:S08]  /*07e0*/  SYNCS.EXCH.64 URZ, [UR9+0x70], UR12 ;  /* 0x0000700c09ff75b2 */ /* 0x0086700008000100 */
[----:B------:R3:W1:Y:S01]  /*07f0*/  SYNCS.EXCH.64 URZ, [UR9+0x90], UR14 ;  /* 0x0000900e09ff75b2 */ /* 0x0006620008000100 */
[----:B------:R3:W1:Y:S01]  /*0800*/  SYNCS.EXCH.64 URZ, [UR9+0x78], UR12 ;  /* 0x0000780c09ff75b2 */ /* 0x0006620008000100 */
[----:B------:R3:W1:Y:S01]  /*0810*/  SYNCS.EXCH.64 URZ, [UR9+0x98], UR14 ;  /* 0x0000980e09ff75b2 */ /* 0x0006620008000100 */
[----:B------:R3:W1:Y:S01]  /*0820*/  SYNCS.EXCH.64 URZ, [UR9+0x80], UR12 ;  /* 0x0000800c09ff75b2 */ /* 0x0006620008000100 */
[----:B------:R3:W1:Y:S01]  /*0830*/  SYNCS.EXCH.64 URZ, [UR9+0xa0], UR14 ;  /* 0x0000a00e09ff75b2 */ /* 0x0006620008000100 */
[----:B------:R3:W1:Y:S01]  /*0840*/  SYNCS.EXCH.64 URZ, [UR9+0x88], UR12 ;  /* 0x0000880c09ff75b2 */ /* 0x0006620008000100 */
[----:B------:R3:W1:Y:S01]  /*0850*/  SYNCS.EXCH.64 URZ, [UR9+0xa8], UR14 ;  /* 0x0000a80e09ff75b2 */ /* 0x0006620008000100 */
[----:B------:R-:W-:Y:S01]  /*0860*/  NOP ;  /* 0x0000000000007918 */ /* 0x000fe20000000000 */
.L_x_10:
[----:B------:R-:W2:Y:S01]  /*0870*/  SHFL.IDX PT, R0, R66, RZ, 0x1f ;  /* 0x00001fff42007589 */ /* 0x000ea200000e0000 */
[----:B------:R-:W-:Y:S01]  /*0880*/  NOP ;  /* 0x0000000000007918 */ /* 0x000fe20000000000 */
[----:B--2---:R-:W-:-:S13]  /*0890*/  ISETP.NE.AND P0, PT, R0, 0x3, PT ;  /* 0x000000030000780c */ /* 0x004fda0003f05270 */
[----:B------:R-:W-:Y:S05]  /*08a0*/  @P0 BRA `(.L_x_11) ;  /* 0x00000000002c0947 */ /* 0x000fea0003800000 */
[----:B------:R-:W-:Y:S01]  /*08b0*/  UMOV UR8, 0x400 ;  /* 0x0000040000087882 */ /* 0x000fe20000000000 */
[----:B------:R-:W-:Y:S01]  /*08c0*/  UMOV UR7, 0x20 ;  /* 0x0000002000077882 */ /* 0x000fe20000000000 */
[----:B------:R-:W-:Y:S02]  /*08d0*/  ULEA UR8, UR37, UR8, 0x18 ;  /* 0x0000000825087291 */ /* 0x000fe4000f8ec0ff */
[----:B---3--:R-:W-:-:S04]  /*08e0*/  UIADD3 UR12, UPT, UPT, -UR7, 0x100000, URZ ;  /* 0x00100000070c7890 */ /* 0x008fc8000fffe1ff */
[----:B------:R-:W-:Y:S02]  /*08f0*/  USHF.L.U32 UR13, UR12, 0xb, URZ ;  /* 0x0000000b0c0d7899 */ /* 0x000fe400080006ff */
[----:B------:R-:W-:Y:S01]  /*0900*/  USHF.L.U32 UR12, UR12, 0x1, URZ ;  /* 0x000000010c0c7899 */ /* 0x000fe200080006ff */
[----:B------:R-:W-:Y:S01]  /*0910*/  ELECT P0, URZ, PT ;  /* 0x0000000000ff782f */ /* 0x000fe20003800000 */
[----:B------:R-:W2:Y:S10]  /*0920*/  FENCE.VIEW.ASYNC.S ;  /* 0x00000000000073c6 */ /* 0x000eb40000000000 */
[----:B--2---:R2:W3:Y:S01]  /*0930*/  SYNCS.EXCH.64 URZ, [UR8+0xb0], UR12 ;  /* 0x0000b00c08ff75b2 */ /* 0x0044e20008000100 */
[----:B------:R2:W1:Y:S01]  /*0940*/  SYNCS.EXCH.64 URZ, [UR8+0xb8], UR12 ;  /* 0x0000b80c08ff75b2 */ /* 0x0004620008000100 */
[----:B------:R-:W-:Y:S01]  /*0950*/  NOP ;  /* 0x0000000000007918 */ /* 0x000fe20000000000 */
.L_x_11:
[----:B------:R-:W4:Y:S01]  /*0960*/  SHFL.IDX PT, R0, R66, RZ, 0x1f ;  /* 0x00001fff42007589 */ /* 0x000f2200000e0000 */
[----:B------:R-:W-:Y:S01]  /*0970*/  NOP ;  /* 0x0000000000007918 */ /* 0x000fe20000000000 */
[----:B----4-:R-:W-:-:S13]  /*0980*/  ISETP.NE.AND P0, PT, R0, 0x4, PT ;  /* 0x000000040000780c */ /* 0x010fda0003f05270 */
[----:B------:R-:W-:Y:S05]  /*0990*/  @P0 BRA `(.L_x_12) ;  /* 0x0000000000480947 */ /* 0x000fea0003800000 */
[----:B---3--:R-:W-:Y:S01]  /*09a0*/  UMOV UR9, 0x1e0 ;  /* 0x000001e000097882 */ /* 0x008fe20000000000 */
[----:B--2---:R-:W-:Y:S01]  /*09b0*/  UMOV UR8, 0x400 ;  /* 0x0000040000087882 */ /* 0x004fe20000000000 */
[----:B------:R-:W-:Y:S01]  /*09c0*/  USEL UR9, UR9, 0x1a0, UP5 ;  /* 0x000001a009097887 */ /* 0x000fe2000a800000 */
        /* <DEDUP_REMOVED lines=9> */
[----:B------:R-:W2:Y:S02]  /*0a60*/  FENCE.VIEW.ASYNC.S ;  /* 0x00000000000073c6 */ /* 0x000ea40000000000 */
[----:B--2---:R4:W2:Y:S08]  /*0a70*/  SYNCS.EXCH.64 URZ, [UR8+0xc0], UR12 ;  /* 0x0000c00c08ff75b2 */ /* 0x0048b00008000100 */
[----:B------:R4:W3:Y:S01]  /*0a80*/  SYNCS.EXCH.64 URZ, [UR8+0xd0], UR14 ;  /* 0x0000d00e08ff75b2 */ /* 0x0008e20008000100 */
[----:B------:R4:W1:Y:S01]  /*0a90*/  SYNCS.EXCH.64 URZ, [UR8+0xc8], UR12 ;  /* 0x0000c80c08ff75b2 */ /* 0x0008620008000100 */
[----:B------:R4:W1:Y:S02]  /*0aa0*/  SYNCS.EXCH.64 URZ, [UR8+0xd8], UR14 ;  /* 0x0000d80e08ff75b2 */ /* 0x0008640008000100 */
[----:B----4-:R-:W-:Y:S01]  /*0ab0*/  NOP ;  /* 0x0000000000007918 */ /* 0x010fe20000000000 */
.L_x_12:
[----:B------:R-:W4:Y:S01]  /*0ac0*/  SHFL.IDX PT, R0, R66, RZ, 0x1f ;  /* 0x00001fff42007589 */ /* 0x000f2200000e0000 */
[----:B------:R-:W-:Y:S01]  /*0ad0*/  NOP ;  /* 0x0000000000007918 */ /* 0x000fe20000000000 */
[----:B----4-:R-:W-:-:S13]  /*0ae0*/  ISETP.NE.AND P0, PT, R0, 0x5, PT ;  /* 0x000000050000780c */ /* 0x010fda0003f05270 */
[----:B------:R-:W-:Y:S05]  /*0af0*/  @P0 BRA `(.L_x_13) ;  /* 0x0000000000540947 */ /* 0x000fea0003800000 */
[----:B---3--:R-:W-:Y:S01]  /*0b00*/  UMOV UR9, 0x400 ;  /* 0x0000040000097882 */ /* 0x008fe20000000000 */
[----:B--2---:R-:W-:Y:S01]  /*0b10*/  UMOV UR8, 0x1 ;  /* 0x0000000100087882 */ /* 0x004fe20000000000 */
        /* <DEDUP_REMOVED lines=13> */
[----:B------:R4:W1:Y:S01]  /*0bf0*/  SYNCS.EXCH.64 URZ, [UR9+0x108], UR14 ;  /* 0x0001080e09ff75b2 */ /* 0x0008620008000100 */
[----:B------:R4:W1:Y:S01]  /*0c00*/  SYNCS.EXCH.64 URZ, [UR9+0xf0], UR12 ;  /* 0x0000f00c09ff75b2 */ /* 0x0008620008000100 */
[----:B------:R4:W1:Y:S01]  /*0c10*/  SYNCS.EXCH.64 URZ, [UR9+0x110], UR14 ;  /* 0x0001100e09ff75b2 */ /* 0x0008620008000100 */
[----:B------:R4:W1:Y:S01]  /*0c20*/  SYNCS.EXCH.64 URZ, [UR9+0xf8], UR12 ;  /* 0x0000f80c09ff75b2 */ /* 0x0008620008000100 */
[----:B------:R4:W1:Y:S02]  /*0c30*/  SYNCS.EXCH.64 URZ, [UR9+0x118], UR14 ;  /* 0x0001180e09ff75b2 */ /* 0x0008640008000100 */
[----:B----4-:R-:W-:Y:S01]  /*0c40*/  NOP ;  /* 0x0000000000007918 */ /* 0x010fe20000000000 */
.L_x_13:
[----:B------:R-:W4:Y:S01]  /*0c50*/  SHFL.IDX PT, R0, R66, RZ, 0x1f ;  /* 0x00001fff42007589 */ /* 0x000f2200000e0000 */
[----:B------:R-:W-:Y:S01]  /*0c60*/  ISETP.NE.OR P1, PT, RZ, UR10, !P1 ;  /* 0x0000000aff007c0c */ /* 0x000fe2000cf25670 */
[----:B------:R-:W-:Y:S01]  /*0c70*/  NOP ;  /* 0x0000000000007918 */ /* 0x000fe20000000000 */
[----:B----4-:R-:W-:-:S13]  /*0c80*/  ISETP.NE.AND P0, PT, R0, 0x3, PT ;  /* 0x000000030000780c */ /* 0x010fda0003f05270 */
[----:B------:R-:W-:Y:S05]  /*0c90*/  @P0 BRA `(.L_x_14) ;  /* 0x0000000000340947 */ /* 0x000fea0003800000 */
[----:B--2---:R-:W-:Y:S01]  /*0ca0*/  UMOV UR8, 0x400 ;  /* 0x0000040000087882 */ /* 0x004fe20000000000 */
[----:B------:R-:W-:Y:S01]  /*0cb0*/  UMOV UR7, 0x20 ;  /* 0x0000002000077882 */ /* 0x000fe20000000000 */
[----:B------:R-:W-:Y:S02]  /*0cc0*/  ULEA UR8, UR37, UR8, 0x18 ;  /* 0x0000000825087291 */ /* 0x000fe4000f8ec0ff */
[----:B---3--:R-:W-:-:S04]  /*0cd0*/  UIADD3 UR12, UPT, UPT, -UR7, 0x100000, URZ ;  /* 0x00100000070c7890 */ /* 0x008fc8000fffe1ff */
[----:B------:R-:W-:Y:S02]  /*0ce0*/  USHF.L.U32 UR13, UR12, 0xb, URZ ;  /* 0x0000000b0c0d7899 */ /* 0x000fe400080006ff */
[----:B------:R-:W-:Y:S01]  /*0cf0*/  USHF.L.U32 UR12, UR12, 0x1, URZ ;  /* 0x000000010c0c7899 */ /* 0x000fe200080006ff */
[----:B------:R-:W-:Y:S01]  /*0d00*/  ELECT P0, URZ, PT ;  /* 0x0000000000ff782f */ /* 0x000fe20003800000 */
[----:B------:R-:W2:Y:S10]  /*0d10*/  FENCE.VIEW.ASYNC.S ;  /* 0x00000000000073c6 */ /* 0x000eb40000000000 */
[----:B--2---:R4:W2:Y:S01]  /*0d20*/  SYNCS.EXCH.64 URZ, [UR8+0x120], UR12 ;  /* 0x0001200c08ff75b2 */ /* 0x0048a20008000100 */
[----:B------:R4:W3:Y:S01]  /*0d30*/  SYNCS.EXCH.64 URZ, [UR8+0x130], UR12 ;  /* 0x0001300c08ff75b2 */ /* 0x0008e20008000100 */
[----:B------:R4:W1:Y:S01]  /*0d40*/  SYNCS.EXCH.64 URZ, [UR8+0x128], UR12 ;  /* 0x0001280c08ff75b2 */ /* 0x0008620008000100 */
[----:B------:R4:W1:Y:S02]  /*0d50*/  SYNCS.EXCH.64 URZ, [UR8+0x138], UR12 ;  /* 0x0001380c08ff75b2 */ /* 0x0008640008000100 */
[----:B----4-:R-:W-:Y:S01]  /*0d60*/  NOP ;  /* 0x0000000000007918 */ /* 0x010fe20000000000 */
.L_x_14:
[----:B------:R-:W-:Y:S01]  /*0d70*/  VOTEU.ALL UP1, P1 ;  /* 0x0000000000ff7886 */ /* 0x000fe20000820000 */
[----:B--2---:R-:W2:Y:S01]  /*0d80*/  LDCU UR8, c[0x0][0x36c] ;  /* 0x00006d80ff0877ac */ /* 0x004ea20008000800 */
[----:B------:R-:W-:Y:S01]  /*0d90*/  NOP ;  /* 0x0000000000007918 */ /* 0x000fe20000000000 */
[----:B------:R-:W-:Y:S01]  /*0da0*/  LOP3.LUT R10, R72, 0x1f, RZ, 0xc0, !PT ;  /* 0x0000001f480a7812 */ /* 0x000fe200078ec0ff */
[----:B---3--:R-:W-:Y:S01]  /*0db0*/  UMOV UR12, 0x20 ;  /* 0x00000020000c7882 */ /* 0x008fe20000000000 */
[----:B------:R-:W-:Y:S01]  /*0dc0*/  @!UP1 UMOV UR7, 0x400 ;  /* 0x0000040000079882 */ /* 0x000fe20000000000 */
[----:B------:R-:W-:-:S04]  /*0dd0*/  @!UP1 UIADD3 UR12, UPT, UPT, -UR12, 0x100000, URZ ;  /* 0x001000000c0c9890 */ /* 0x000fc8000fffe1ff */
[----:B------:R-:W-:Y:S02]  /*0de0*/  @!UP1 USHF.L.U32 UR13, UR12, 0xb, URZ ;  /* 0x0000000b0c0d9899 */ /* 0x000fe400080006ff */
[----:B------:R-:W-:Y:S02]  /*0df0*/  @!UP1 USHF.L.U32 UR12, UR12, 0x1, URZ ;  /* 0x000000010c0c9899 */ /* 0x000fe400080006ff */
[----:B------:R-:W-:Y:S01]  /*0e00*/  @!UP1 ULEA UR7, UR37, UR7, 0x18 ;  /* 0x0000000725079291 */ /* 0x000fe2000f8ec0ff */
[----:B------:R-:W-:Y:S01]  /*0e10*/  VOTEU.ALL UP1, P1 ;  /* 0x0000000000ff7886 */ /* 0x000fe20000820000 */
[----:B------:R-:W-:Y:S01]  /*0e20*/  UISETP.NE.AND UP4, UPT, UR10, URZ, UPT ;  /* 0x000000ff0a00728c */ /* 0x000fe2000bf85270 */
[----:B------:R-:W3:Y:S09]  /*0e30*/  FENCE.VIEW.ASYNC.S ;  /* 0x00000000000073c6 */ /* 0x000ef20000000000 */
[----:B---3--:R3:W4:Y:S01]  /*0e40*/  @!UP1 SYNCS.EXCH.64 URZ, [UR7+0x140], UR12 ;  /* 0x0001400c07ff95b2 */ /* 0x0087220008000100 */
[----:B--2---:R-:W-:-:S09]  /*0e50*/  UISETP.EQ.U32.AND UP1, UPT, UR8, 0x1, UPT ;  /* 0x000000010800788c */ /* 0x004fd2000bf22070 */
[----:B------:R-:W-:Y:S05]  /*0e60*/  BRA.U !UP1, `(.L_x_15) ;  /* 0x0000000109087547 */ /* 0x000fea000b800000 */
[----:B-1--4-:R-:W-:Y:S01]  /*0e70*/  UCGABAR_ARV ;  /* 0x00000000000079c7 */ /* 0x012fe20008000000 */
[----:B------:R-:W-:Y:S05]  /*0e80*/  BRA `(.L_x_16) ;  /* 0x0000000000047947 */ /* 0x000fea0003800000 */
.L_x_15:
[----:B-1--4-:R-:W-:Y:S01]  /*0e90*/  NOP ;  /* 0x0000000000007918 */ /* 0x012fe20000000000 */
.L_x_16:
[----:B------:R-:W1:Y:S01]  /*0ea0*/  S2R R11, SR_CTAID.X ;  /* 0x00000000000b7919 */ /* 0x000e620000002500 */
[----:B------:R-:W-:-:S05]  /*0eb0*/  CS2R.32 R60, SR_CgaSize ;  /* 0x00000000003c7805 */ /* 0x000fca0000008a00 */
[----:B------:R-:W-:-:S05]  /*0ec0*/  IMAD R60, R60, -0xa0, RZ ;  /* 0xffffff603c3c7824 */ /* 0x000fca00078e02ff */
[----:B------:R-:W-:-:S14]  /*0ed0*/  R2UR UR8, R60 ;  /* 0x000000003c0872ca */ /* 0x000fdc00000e0000 */
[----:B------:R-:W2:Y:S01]  /*0ee0*/  LDCU UR8, c[0x0][UR8+0x2b0] ;  /* 0x00005600080877ac */ /* 0x000ea20008000800 */
[----:B------:R-:W-:-:S05]  /*0ef0*/  CS2R.32 R0, SR_CgaSize ;  /* 0x0000000000007805 */ /* 0x000fca0000008a00 */
[----:B------:R-:W-:-:S06]  /*0f00*/  IMAD R0, R0, -0xa0, RZ ;  /* 0xffffff6000007824 */ /* 0x000fcc00078e02ff */
[----:B------:R-:W4:Y:S01]  /*0f10*/  LDC R0, c[0x0][R0+0x2a0] ;  /* 0x0000a80000007b82 */ /* 0x000f220000000800 */
[----:B------:R-:W-:Y:S01]  /*0f20*/  PRMT R8, RZ, 0x7610, R8 ;  /* 0x00007610ff087816 */ /* 0x000fe20000000008 */
[----:B------:R-:W2:Y:S01]  /*0f30*/  S2R R20, SR_CTAID.Y ;  /* 0x0000000000147919 */ /* 0x000ea20000002600 */
[----:B------:R-:W-:-:S05]  /*0f40*/  CS2R.32 R60, SR_CgaSize ;  /* 0x00000000003c7805 */ /* 0x000fca0000008a00 */
[----:B------:R-:W-:-:S05]  /*0f50*/  IMAD R60, R60, -0xa0, RZ ;  /* 0xffffff603c3c7824 */ /* 0x000fca00078e02ff */
[----:B---3--:R-:W-:-:S14]  /*0f60*/  R2UR UR7, R60 ;  /* 0x000000003c0772ca */ /* 0x008fdc00000e0000 */
[----:B------:R-:W3:Y:S01]  /*0f70*/  LDCU UR7, c[0x0][UR7+0x2b4] ;  /* 0x00005680070777ac */ /* 0x000ee20008000800 */
[----:B------:R-:W-:Y:S01]  /*0f80*/  UISETP.NE.AND UP2, UPT, UR10, 0x2, UPT ;  /* 0x000000020a00788c */ /* 0x000fe2000bf45270 */
[----:B------:R-:W2:Y:S01]  /*0f90*/  LDC R9, c[0x0][0xb24] ;  /* 0x0002c900ff097b82 */ /* 0x000ea20000000800 */
[----:B------:R-:W-:-:S05]  /*0fa0*/  CS2R.32 R58, SR_CgaSize ;  /* 0x00000000003a7805 */ /* 0x000fca0000008a00 */
[----:B------:R-:W-:-:S06]  /*0fb0*/  IMAD R58, R58, -0xa0, RZ ;  /* 0xffffff603a3a7824 */ /* 0x000fcc00078e02ff */
[----:B------:R-:W4:Y:S08]  /*0fc0*/  LDC R58, c[0x0][R58+0x2a4] ;  /* 0x0000a9003a3a7b82 */ /* 0x000f300000000800 */
[----:B------:R-:W4:Y:S01]  /*0fd0*/  LDC R26, c[0x0][0xb24] ;  /* 0x0002c900ff1a7b82 */ /* 0x000f220000000800 */
[----:B-1----:R-:W-:Y:S01]  /*0fe0*/  I2FP.F32.U32 R4, R11 ;  /* 0x0000000b00047245 */ /* 0x002fe20000201000 */
[----:B------:R-:W-:-:S06]  /*0ff0*/  IMAD.MOV.U32 R21, RZ, RZ, R11 ;  /* 0x000000ffff157224 */ /* 0x000fcc00078e000b */
[----:B------:R-:W1:Y:S01]  /*1000*/  S2UR UR36, SR_CTAID.Z ;  /* 0x00000000002479c3 */ /* 0x000e620000002700 */
[----:B--2---:R-:W-:Y:S02]  /*1010*/  ISETP.GE.AND P0, PT, R9, 0x1, PT ;  /* 0x000000010900780c */ /* 0x004fe40003f06270 */
[----:B------:R-:W-:Y:S01]  /*1020*/  I2FP.F32.U32 R2, R20 ;  /* 0x0000001400027245 */ /* 0x000fe20000201000 */
[----:B------:R-:W-:-:S04]  /*1030*/  FMUL R4, R4, UR8 ;  /* 0x0000000804047c20 */ /* 0x000fc80008400000 */
[----:B---3--:R-:W-:Y:S01]  /*1040*/  FMUL R2, R2, UR7 ;  /* 0x0000000702027c20 */ /* 0x008fe20008400000 */
[----:B------:R-:W2:Y:S01]  /*1050*/  F2I.U32.TRUNC.NTZ R60, R4 ;  /* 0x00000004003c7305 */ /* 0x000ea2000020f000 */
[----:B------:R-:W3:Y:S07]  /*1060*/  LDCU UR7, c[0x0][0xb30] ;  /* 0x00016600ff0777ac */ /* 0x000eee0008000800 */
[----:B------:R-:W1:Y:S01]  /*1070*/  F2I.U32.TRUNC.NTZ R3, R2 ;  /* 0x0000000200037305 */ /* 0x000e62000020f000 */
[----:B--2---:R-:W-:-:S04]  /*1080*/  IMAD.MOV R60, RZ, RZ, -R60 ;  /* 0x000000ffff3c7224 */ /* 0x004fc800078e0a3c */
[----:B----4-:R-:W-:Y:S01]  /*1090*/  IMAD R60, R0, R60, R11 ;  /* 0x0000003c003c7224 */ /* 0x010fe200078e020b */
[----:B------:R-:W-:Y:S01]  /*10a0*/  PRMT R0, RZ, 0x7610, R0 ;  /* 0x00007610ff007816 */ /* 0x000fe20000000000 */
[----:B---3--:R-:W-:Y:S01]  /*10b0*/  UISETP.NE.AND UP3, UPT, UR7, 0x1, UPT ;  /* 0x000000010700788c */ /* 0x008fe2000bf65270 */
[----:B-1----:R-:W-:-:S05]  /*10c0*/  IADD3 R3, PT, PT, -R3, RZ, RZ ;  /* 0x000000ff03037210 */ /* 0x002fca0007ffe1ff */
[----:B------:R-:W-:Y:S01]  /*10d0*/  IMAD R58, R58, R3, R20 ;  /* 0x000000033a3a7224 */ /* 0x000fe200078e0214 */
[----:B------:R-:W-:Y:S06]  /*10e0*/  BRA.U UP4, `(.L_x_17) ;  /* 0x0000000104247547 */ /* 0x000fec000b800000 */
[----:B------:R-:W-:Y:S01]  /*10f0*/  ISETP.NE.AND P1, PT, R58, RZ, PT ;  /* 0x000000ff3a00720c */ /* 0x000fe20003f25270 */
[----:B------:R-:W-:Y:S01]  /*1100*/  IMAD.MOV.U32 R0, RZ, RZ, 0x3 ;  /* 0x00000003ff007424 */ /* 0x000fe200078e00ff */
[C---:B------:R-:W-:Y:S02]  /*1110*/  LOP3.LUT R3, R60.reuse, 0xfffffffe, RZ, 0xc0, !PT ;  /* 0xfffffffe3c037812 */ /* 0x040fe400078ec0ff */
[----:B------:R-:W-:Y:S02]  /*1120*/  ISETP.LT.U32.OR P1, PT, R60, 0x2, !P1 ;  /* 0x000000023c00780c */ /* 0x000fe40004f21470 */
[----:B------:R-:W-:Y:S02]  /*1130*/  SHF.L.U32 R0, R0, R3, RZ ;  /* 0x0000000300007219 */ /* 0x000fe400000006ff */
[----:B------:R-:W-:Y:S02]  /*1140*/  SEL R5, RZ, 0x1, !P1 ;  /* 0x00000001ff057807 */ /* 0x000fe40004800000 */
[----:B------:R-:W-:-:S05]  /*1150*/  SEL R2, RZ, 0x2, !P1 ;  /* 0x00000002ff027807 */ /* 0x000fca0004800000 */
[----:B------:R-:W-:-:S05]  /*1160*/  IMAD.IADD R2, R5, 0x1, R2 ;  /* 0x0000000105027824 */ /* 0x000fca00078e0202 */
[----:B------:R-:W-:Y:S02]  /*1170*/  PRMT R8, R2, 0x7610, R8 ;  /* 0x0000761002087816 */ /* 0x000fe40000000008 */
.L_x_17:
[----:B------:R-:W-:Y:S05]  /*1180*/  @!P0 BRA `(.L_x_18) ;  /* 0x0000000000b88947 */ /* 0x000fea0003800000 */
[----:B------:R-:W1:Y:S01]  /*1190*/  LDC.64 R4, c[0x0][0xb18] ;  /* 0x0002c600ff047b82 */ /* 0x000e620000000a00 */
[----:B------:R-:W-:-:S07]  /*11a0*/  ISETP.NE.AND P0, PT, R9, 0x1, PT ;  /* 0x000000010900780c */ /* 0x000fce0003f05270 */
[----:B------:R-:W2:Y:S08]  /*11b0*/  LDC R14, c[0x0][0xb0c] ;  /* 0x0002c300ff0e7b82 */ /* 0x000eb00000000800 */
[----:B------:R-:W3:Y:S08]  /*11c0*/  LDC R13, c[0x0][0x370] ;  /* 0x0000dc00ff0d7b82 */ /* 0x000ef00000000800 */
[----:B------:R-:W4:Y:S01]  /*11d0*/  LDC R16, c[0x0][0x374] ;  /* 0x0000dd00ff107b82 */ /* 0x000f220000000800 */
[----:B-1----:R-:W-:-:S07]  /*11e0*/  ISETP.NE.AND P1, PT, R4, 0x1, PT ;  /* 0x000000010400780c */ /* 0x002fce0003f25270 */
[----:B------:R-:W3:Y:S01]  /*11f0*/  LDC.64 R6, c[0x0][0xb10] ;  /* 0x0002c400ff067b82 */ /* 0x000ee20000000a00 */
[----:B--2---:R-:W-:-:S07]  /*1200*/  ISETP.NE.AND P2, PT, R14, 0x1, PT ;  /* 0x000000010e00780c */ /* 0x004fce0003f45270 */
[----:B------:R-:W1:Y:S08]  /*1210*/  LDC R12, c[0x0][0xb20] ;  /* 0x0002c800ff0c7b82 */ /* 0x000e700000000800 */
[----:B------:R-:W2:Y:S01]  /*1220*/  LDC.64 R2, c[0x0][0xb28] ;  /* 0x0002ca00ff027b82 */ /* 0x000ea20000000a00 */
[----:B----4-:R-:W-:-:S04]  /*1230*/  IMAD.HI.U32 R15, R16, R5, RZ ;  /* 0x00000005100f7227 */ /* 0x010fc800078e00ff */
[----:B------:R-:W-:-:S04]  /*1240*/  IMAD.HI.U32 R5, R20, R5, RZ ;  /* 0x0000000514057227 */ /* 0x000fc800078e00ff */
[----:B---3--:R-:W-:-:S04]  /*1250*/  IMAD.HI.U32 R18, R13, R6, RZ ;  /* 0x000000060d127227 */ /* 0x008fc800078e00ff */
[C---:B------:R-:W-:Y:S01]  /*1260*/  IMAD.HI.U32 R22, R11.reuse, R6, RZ ;  /* 0x000000060b167227 */ /* 0x040fe200078e00ff */
[-C--:B------:R-:W-:Y:S02]  /*1270*/  @P2 SHF.R.U32.HI R13, RZ, R7.reuse, R18 ;  /* 0x00000007ff0d2219 */ /* 0x080fe40000011612 */
[-C--:B-1----:R-:W-:Y:S02]  /*1280*/  @P1 SHF.R.U32.HI R16, RZ, R12.reuse, R15 ;  /* 0x0000000cff101219 */ /* 0x082fe4000001160f */
[----:B------:R-:W-:Y:S02]  /*1290*/  SHF.R.U32.HI R5, RZ, R12, R5 ;  /* 0x0000000cff057219 */ /* 0x000fe40000011605 */
[----:B------:R-:W-:Y:S02]  /*12a0*/  SHF.R.U32.HI R22, RZ, R7, R22 ;  /* 0x00000007ff167219 */ /* 0x000fe40000011616 */
[----:B------:R-:W-:Y:S01]  /*12b0*/  SEL R5, R20, R5, !P1 ;  /* 0x0000000514057207 */ /* 0x000fe20004800000 */
[----:B--2---:R-:W-:Y:S01]  /*12c0*/  IMAD.HI.U32 R18, R16, R2, RZ ;  /* 0x0000000210127227 */ /* 0x004fe200078e00ff */
[----:B------:R-:W-:-:S02]  /*12d0*/  SEL R21, R11, R22, !P2 ;  /* 0x000000160b157207 */ /* 0x000fc40005000000 */
[----:B------:R-:W-:Y:S01]  /*12e0*/  IADD3 R7, PT, PT, -R5, RZ, RZ ;  /* 0x000000ff05077210 */ /* 0x000fe20007ffe1ff */
[----:B------:R-:W-:Y:S01]  /*12f0*/  IMAD.HI.U32 R6, R13, R2, RZ ;  /* 0x000000020d067227 */ /* 0x000fe200078e00ff */
[----:B------:R-:W-:-:S03]  /*1300*/  @P0 SHF.R.U32.HI R16, RZ, R3, R18 ;  /* 0x00000003ff100219 */ /* 0x000fc60000011612 */
[----:B------:R-:W-:Y:S01]  /*1310*/  IMAD R7, R4, R7, R20 ;  /* 0x0000000704077224 */ /* 0x000fe200078e0214 */
[----:B------:R-:W-:Y:S01]  /*1320*/  @P0 SHF.R.U32.HI R13, RZ, R3, R6 ;  /* 0x00000003ff0d0219 */ /* 0x000fe20000011606 */
[----:B------:R-:W-:-:S04]  /*1330*/  IMAD R16, R16, R9, RZ ;  /* 0x0000000910107224 */ /* 0x000fc800078e02ff */
[----:B------:R-:W-:Y:S01]  /*1340*/  IMAD R6, R13, R9, RZ ;  /* 0x000000090d067224 */ /* 0x000fe200078e02ff */
[----:B------:R-:W-:-:S04]  /*1350*/  ISETP.GE.AND P1, PT, R5, R16, PT ;  /* 0x000000100500720c */ /* 0x000fc80003f26270 */
[----:B------:R-:W-:Y:S01]  /*1360*/  ISETP.GE.OR P1, PT, R21, R6, P1 ;  /* 0x000000061500720c */ /* 0x000fe20000f26670 */
[----:B------:R-:W-:-:S05]  /*1370*/  IMAD.HI.U32 R6, R5, R2, RZ ;  /* 0x0000000205067227 */ /* 0x000fca00078e00ff */
[----:B------:R-:W-:-:S04]  /*1380*/  SHF.R.U32.HI R6, RZ, R3, R6 ;  /* 0x00000003ff067219 */ /* 0x000fc80000011606 */
[----:B------:R-:W-:-:S03]  /*1390*/  SEL R6, R5, R6, !P0 ;  /* 0x0000000605067207 */ /* 0x000fc60004000000 */
[----:B------:R-:W-:Y:S01]  /*13a0*/  @!P1 IMAD.HI.U32 R12, R21, R2, RZ ;  /* 0x00000002150c9227 */ /* 0x000fe200078e00ff */
[----:B------:R-:W-:-:S04]  /*13b0*/  IADD3 R2, PT, PT, -R6, RZ, RZ ;  /* 0x000000ff06027210 */ /* 0x000fc80007ffe1ff */
[----:B------:R-:W-:Y:S01]  /*13c0*/  @!P1 SHF.R.U32.HI R12, RZ, R3, R12 ;  /* 0x00000003ff0c9219 */ /* 0x000fe2000001160c */
[----:B------:R-:W-:-:S03]  /*13d0*/  IMAD R2, R9, R2, R5 ;  /* 0x0000000209027224 */ /* 0x000fc600078e0205 */
[----:B------:R-:W-:-:S05]  /*13e0*/  @!P1 SEL R3, R21, R12, !P0 ;  /* 0x0000000c15039207 */ /* 0x000fca0004000000 */
[--C-:B------:R-:W-:Y:S02]  /*13f0*/  @!P1 IMAD.IADD R6, R6, 0x1, -R3.reuse ;  /* 0x0000000106069824 */ /* 0x100fe400078e0a03 */
[----:B------:R-:W-:Y:S01]  /*1400*/  @!P1 IMAD R3, R2, R13, R3 ;  /* 0x0000000d02039224 */ /* 0x000fe200078e0203 */
[----:B------:R-:W-:Y:S01]  /*1410*/  IADD3 R2, PT, PT, -R21, RZ, RZ ;  /* 0x000000ff15027210 */ /* 0x000fe20007ffe1ff */
[----:B------:R-:W-:Y:S02]  /*1420*/  @!P1 IMAD R5, R6, R9, R21 ;  /* 0x0000000906059224 */ /* 0x000fe400078e0215 */
[----:B------:R-:W-:Y:S02]  /*1430*/  @!P1 IMAD.MOV.U32 R21, RZ, RZ, R3 ;  /* 0x000000ffff159224 */ /* 0x000fe400078e0003 */
[----:B------:R-:W-:Y:S02]  /*1440*/  IMAD R2, R14, R2, R11 ;  /* 0x000000020e027224 */ /* 0x000fe400078e020b */
[----:B------:R-:W-:-:S02]  /*1450*/  IMAD R20, R5, R4, R7 ;  /* 0x0000000405147224 */ /* 0x000fc400078e0207 */
[----:B------:R-:W-:Y:S02]  /*1460*/  IMAD R21, R21, R14, R2 ;  /* 0x0000000e15157224 */ /* 0x000fe400078e0202 */
.L_x_18:
[----:B------:R-:W-:Y:S05]  /*1470*/  BRA.U UP3, `(.L_x_19) ;  /* 0x0000000103407547 */ /* 0x000fea000b800000 */
[----:B------:R-:W1:Y:S08]  /*1480*/  LDC.64 R4, c[0x0][0xb10] ;  /* 0x0002c400ff047b82 */ /* 0x000e700000000a00 */
[----:B------:R-:W2:Y:S08]  /*1490*/  LDC.64 R2, c[0x0][0xb18] ;  /* 0x0002c600ff027b82 */ /* 0x000eb00000000a00 */
[----:B------:R-:W3:Y:S08]  /*14a0*/  LDC R6, c[0x0][0xb20] ;  /* 0x0002c800ff067b82 */ /* 0x000ef00000000800 */
[----:B------:R-:W4:Y:S01]  /*14b0*/  LDC R12, c[0x0][0xb0c] ;  /* 0x0002c300ff0c7b82 */ /* 0x000f220000000800 */
[----:B-1----:R-:W-:-:S05]  /*14c0*/  IMAD.HI.U32 R4, R21, R4, RZ ;  /* 0x0000000415047227 */ /* 0x002fca00078e00ff */
[----:B------:R-:W-:Y:S01]  /*14d0*/  SHF.R.U32.HI R4, RZ, R5, R4 ;  /* 0x00000005ff047219 */ /* 0x000fe20000011604 */
[----:B--2---:R-:W-:Y:S01]  /*14e0*/  IMAD.HI.U32 R3, R20, R3, RZ ;  /* 0x0000000314037227 */ /* 0x004fe200078e00ff */
[----:B------:R-:W-:-:S04]  /*14f0*/  ISETP.NE.AND P0, PT, R2, 0x1, PT ;  /* 0x000000010200780c */ /* 0x000fc80003f05270 */
[----:B---3--:R-:W-:-:S04]  /*1500*/  SHF.R.U32.HI R3, RZ, R6, R3 ;  /* 0x00000006ff037219 */ /* 0x008fc80000011603 */
[----:B------:R-:W-:Y:S02]  /*1510*/  SEL R3, R20, R3, !P0 ;  /* 0x0000000314037207 */ /* 0x000fe40004000000 */
[----:B----4-:R-:W-:-:S04]  /*1520*/  ISETP.NE.AND P1, PT, R12, 0x1, PT ;  /* 0x000000010c00780c */ /* 0x010fc80003f25270 */
[----:B------:R-:W-:-:S05]  /*1530*/  SEL R6, R21, R4, !P1 ;  /* 0x0000000415067207 */ /* 0x000fca0004800000 */
[----:B------:R-:W-:Y:S02]  /*1540*/  IMAD.IADD R4, R3, 0x1, -R6 ;  /* 0x0000000103047824 */ /* 0x000fe400078e0a06 */
[----:B------:R-:W-:Y:S02]  /*1550*/  IMAD.IADD R3, R6, 0x1, -R3 ;  /* 0x0000000106037824 */ /* 0x000fe400078e0a03 */
[----:B------:R-:W-:Y:S02]  /*1560*/  IMAD R21, R4, R12, R21 ;  /* 0x0000000c04157224 */ /* 0x000fe400078e0215 */
[----:B------:R-:W-:Y:S02]  /*1570*/  IMAD R20, R3, R2, R20 ;  /* 0x0000000203147224 */ /* 0x000fe400078e0214 */
.L_x_19:
[----:B------:R-:W-:Y:S05]  /*1580*/  BRA.U !UP1, `(.L_x_20) ;  /* 0x00000001090c7547 */ /* 0x000fea000b800000 */
[----:B------:R-:W-:Y:S01]  /*1590*/  UCGABAR_WAIT ;  /* 0x0000000000007dc7 */ /* 0x000fe20008000000 */
[----:B------:R-:W-:Y:S01]  /*15a0*/  CCTL.IVALL ;  /* 0x00000000ff00798f */ /* 0x000fe20002000000 */
[----:B------:R-:W-:Y:S05]  /*15b0*/  BRA `(.L_x_21) ;  /* 0x0000000000047947 */ /* 0x000fea0003800000 */
.L_x_20:
[----:B------:R-:W-:Y:S06]  /*15c0*/  BAR.SYNC.DEFER_BLOCKING 0x0 ;  /* 0x0000000000007b1d */ /* 0x000fec0000010000 */
.L_x_21:
[----:B------:R-:W-:Y:S05]  /*15d0*/  BRA.U UP2, `(.L_x_22) ;  /* 0x0000001502147547 */ /* 0x000fea000b800000 */
[----:B------:R-:W1:Y:S01]  /*15e0*/  LDCU UR4, c[0x0][0x38c] ;  /* 0x00007180ff0477ac */ /* 0x000e620008000800 */
[----:B------:R-:W2:Y:S01]  /*15f0*/  LDC R9, c[0x0][0x370] ;  /* 0x0000dc00ff097b82 */ /* 0x000ea20000000800 */
[----:B------:R-:W-:Y:S01]  /*1600*/  IMAD.SHL.U32 R16, R11, 0x40, RZ ;  /* 0x000000400b107824 */ /* 0x000fe200078e00ff */
[----:B------:R-:W-:Y:S01]  /*1610*/  PLOP3.LUT P1, PT, PT, PT, UP5, 0x80, 0x8 ;  /* 0x000000000008781c */ /* 0x000fe20003f2f058 */
[----:B------:R-:W-:Y:S01]  /*1620*/  HFMA2 R12, -RZ, RZ, 0, 0 ;  /* 0x00000000ff0c7431 */ /* 0x000fe200000001ff */
[----:B------:R-:W-:Y:S01]  /*1630*/  UISETP.NE.AND UP1, UPT, UR10, URZ, UPT ;  /* 0x000000ff0a00728c */ /* 0x000fe2000bf25270 */
[----:B------:R-:W-:Y:S01]  /*1640*/  ISETP.NE.AND P4, PT, R10, RZ, P5 ;  /* 0x000000ff0a00720c */ /* 0x000fe20002f85270 */
[----:B------:R-:W-:Y:S01]  /*1650*/  IMAD.MOV.U32 R15, RZ, RZ, 0x1 ;  /* 0x00000001ff0f7424 */ /* 0x000fe200078e00ff */
[----:B------:R-:W-:Y:S01]  /*1660*/  PLOP3.LUT P1, PT, P1, PT, PT, 0x8, 0x80 ;  /* 0x000000000080781c */ /* 0x000fe20000f2e170 */
[----:B------:R-:W3:Y:S01]  /*1670*/  LDC R0, c[0x0][0x374] ;  /* 0x0000dd00ff007b82 */ /* 0x000ee20000000800 */
[----:B------:R-:W-:Y:S01]  /*1680*/  IMAD.MOV.U32 R14, RZ, RZ, RZ ;  /* 0x000000ffff0e7224 */ /* 0x000fe200078e00ff */
[----:B------:R-:W-:Y:S01]  /*1690*/  MOV R8, 0x1 ;  /* 0x0000000100087802 */ /* 0x000fe20000000f00 */
[----:B------:R-:W-:Y:S01]  /*16a0*/  IMAD.MOV.U32 R10, RZ, RZ, RZ ;  /* 0x000000ffff0a7224 */ /* 0x000fe200078e00ff */
[----:B------:R-:W-:Y:S01]  /*16b0*/  LOP3.LUT R16, R16, 0x40, RZ, 0xc0, !PT ;  /* 0x0000004010107812 */ /* 0x000fe200078ec0ff */
[----:B------:R-:W4:Y:S01]  /*16c0*/  LDCU.64 UR14, c[0x0][0x348] ;  /* 0x00006900ff0e77ac */ /* 0x000f220008000a00 */
[----:B-1----:R-:W-:-:S02]  /*16d0*/  UIADD3 UR5, UPT, UPT, UR4, 0x3f, URZ ;  /* 0x0000003f04057890 */ /* 0x002fc4000fffe0ff */
[----:B------:R-:W-:Y:S02]  /*16e0*/  USEL UR22, UR6, 0x2, UP1 ;  /* 0x0000000206167887 */ /* 0x000fe40008800000 */
[----:B------:R-:W-:Y:S01]  /*16f0*/  USHF.R.S32.HI UR7, URZ, 0x1f, UR5 ;  /* 0x0000001fff077899 */ /* 0x000fe20008011405 */
[----:B------:R-:W-:-:S03]  /*1700*/  UMOV UR23, URZ ;  /* 0x000000ff00177c82 */ /* 0x000fc60008000000 */
[----:B------:R-:W-:Y:S02]  /*1710*/  ULEA.HI UR7, UR7, UR5, URZ, 0x6 ;  /* 0x0000000507077291 */ /* 0x000fe4000f8f30ff */
[----:B------:R-:W-:Y:S02]  /*1720*/  UIADD3 UR5, UPT, UPT, UR4, -0x1, URZ ;  /* 0xffffffff04057890 */ /* 0x000fe4000fffe0ff */
[----:B------:R-:W-:Y:S02]  /*1730*/  USHF.R.S32.HI UR7, URZ, 0x6, UR7 ;  /* 0x00000006ff077899 */ /* 0x000fe40008011407 */
[----:B------:R-:W-:Y:S02]  /*1740*/  UISETP.GE.U32.AND UP2, UPT, UR5, -0x7f, UPT ;  /* 0xffffff810500788c */ /* 0x000fe4000bf46070 */
[----:B------:R-:W-:Y:S02]  /*1750*/  UISETP.LT.U32.AND UP0, UPT, UR7, 0x7, UPT ;  /* 0x000000070700788c */ /* 0x000fe4000bf01070 */
[----:B------:R-:W-:-:S02]  /*1760*/  UIADD3 UR4, UPT, UPT, UR4, 0x7e, URZ ;  /* 0x0000007e04047890 */ /* 0x000fc4000fffe0ff */
[----:B------:R-:W-:-:S04]  /*1770*/  USEL UR5, UR7, 0x7, UP0 ;  /* 0x0000000707057887 */ /* 0x000fc80008000000 */
[----:B------:R-:W-:Y:S02]  /*1780*/  UIADD3 UR21, UPT, UPT, UR5, -0x1, URZ ;  /* 0xffffffff05157890 */ /* 0x000fe4000fffe0ff */
[----:B------:R-:W-:Y:S02]  /*1790*/  @UP2 UIADD3 UR21, UPT, UPT, UR5, URZ, URZ ;  /* 0x000000ff05152290 */ /* 0x000fe4000fffe0ff */
[----:B------:R-:W-:Y:S02]  /*17a0*/  UIADD3 UR24, UPT, UPT, UR7, -UR5, URZ ;  /* 0x8000000507187290 */ /* 0x000fe4000fffe0ff */
[----:B------:R-:W-:Y:S02]  /*17b0*/  UIADD3 UR13, UPT, UPT, UR21, 0x1, URZ ;  /* 0x00000001150d7890 */ /* 0x000fe4000fffe0ff */
[----:B--2-4-:R-:W-:-:S12]  /*17c0*/  UIADD3 UR21, UPT, UPT, -UR21, URZ, URZ ;  /* 0x000000ff15157290 */ /* 0x014fd8000fffe1ff */
.L_x_42:
[----:B------:R-:W-:Y:S01]  /*17d0*/  UISETP.NE.AND UP0, UPT, UR37, URZ, UPT ;  /* 0x000000ff2500728c */ /* 0x000fe2000bf05270 */
[----:B------:R-:W1:Y:S08]  /*17e0*/  S2UR UR37, SR_CgaCtaId ;  /* 0x00000000002579c3 */ /* 0x000e700000008800 */
[----:B------:R-:W-:Y:S05]  /*17f0*/  BRA.U UP0, `(.L_x_23) ;  /* 0x0000000100347547 */ /* 0x000fea000b800000 */
[----:B------:R-:W2:Y:S01]  /*1800*/  S2R R2, SR_CgaCtaId ;  /* 0x0000000000027919 */ /* 0x000ea20000008800 */
[----:B------:R-:W-:-:S04]  /*1810*/  MOV R3, 0x400 ;  /* 0x0000040000037802 */ /* 0x000fc80000000f00 */
[----:B--2---:R-:W-:Y:S02]  /*1820*/  LEA R3, R2, R3, 0x18 ;  /* 0x0000000302037211 */ /* 0x004fe400078ec0ff */
[----:B------:R-:W-:-:S03]  /*1830*/  SHF.L.U32 R2, R8, 0x1f, RZ ;  /* 0x0000001f08027819 */ /* 0x000fc600000006ff */
[----:B------:R-:W-:-:S04]  /*1840*/  IMAD R3, R10, 0x8, R3 ;  /* 0x000000080a037824 */ /* 0x000fc800078e0203 */
[----:B------:R-:W2:Y:S02]  /*1850*/  SYNCS.PHASECHK.TRANS64.TRYWAIT P0, [R3+URZ+0x130], R2 ;  /* 0x00013002030075a7 */ /* 0x000ea400080011ff */
[----:B--2---:R-:W-:Y:S05]  /*1860*/  @!P0 BRA `(.L_x_24) ;  /* 0x0000007000688947 */ /* 0x004fea0003800000 */
.L_x_152:
[----:B------:R-:W-:Y:S01]  /*1870*/  VIADD R10, R10, 0x1 ;  /* 0x000000010a0a7836 */ /* 0x000fe20000000000 */
[----:B------:R2:W-:Y:S04]  /*1880*/  SYNCS.ARRIVE.TRANS64.A1T0 RZ, [R3+URZ+0x120], RZ ;  /* 0x000120ff03ff79a7 */ /* 0x0005e800081000ff */
[----:B------:R-:W-:-:S04]  /*1890*/  ISETP.NE.AND P0, PT, R10, 0x2, PT ;  /* 0x000000020a00780c */ /* 0x000fc80003f05270 */
[----:B------:R-:W-:Y:S02]  /*18a0*/  SEL R10, R10, RZ, P0 ;  /* 0x000000ff0a0a7207 */ /* 0x000fe40000000000 */
[----:B--2---:R-:W-:-:S04]  /*18b0*/  SEL R3, RZ, 0x1, P0 ;  /* 0x00000001ff037807 */ /* 0x004fc80000000000 */
[----:B------:R-:W-:-:S07]  /*18c0*/  LOP3.LUT R8, R8, R3, RZ, 0x3c, !PT ;  /* 0x0000000308087212 */ /* 0x000fce00078e3cff */
.L_x_23:
[----:B------:R-:W-:Y:S01]  /*18d0*/  UMOV UR6, 0x400 ;  /* 0x0000040000067882 */ /* 0x000fe20000000000 */
[----:B------:R-:W-:Y:S01]  /*18e0*/  LEA.HI R3, R21, R21, RZ, 0x1 ;  /* 0x0000001515037211 */ /* 0x000fe200078f08ff */
[----:B-1----:R-:W-:Y:S01]  /*18f0*/  ULEA UR6, UR37, UR6, 0x18 ;  /* 0x0000000625067291 */ /* 0x002fe2000f8ec0ff */
[----:B------:R-:W-:Y:S01]  /*1900*/  SHF.L.U32 R2, R15, 0x1f, RZ ;  /* 0x0000001f0f027819 */ /* 0x000fe200000006ff */
[----:B------:R-:W-:Y:S01]  /*1910*/  UISETP.GE.U32.AND UP0, UPT, UR4, 0x7f, UPT ;  /* 0x0000007f0400788c */ /* 0x000fe2000bf06070 */
[C---:B------:R-:W-:Y:S01]  /*1920*/  R2UR UR9, R16.reuse ;  /* 0x00000000100972ca */ /* 0x040fe200000e0000 */
[----:B------:R-:W-:Y:S01]  /*1930*/  ULEA UR8, UR23, UR6, 0x3 ;  /* 0x0000000617087291 */ /* 0x000fe2000f8e18ff */
[----:B------:R-:W-:Y:S01]  /*1940*/  IMAD.SHL.U32 R3, R3, 0x40, RZ ;  /* 0x0000004003037824 */ /* 0x000fe200078e00ff */
[----:B------:R-:W-:Y:S01]  /*1950*/  R2UR UR11, R16 ;  /* 0x00000000100b72ca */ /* 0x000fe200000e0000 */
[----:B------:R-:W-:-:S03]  /*1960*/  UMOV UR25, URZ ;  /* 0x000000ff00197c82 */ /* 0x000fc60008000000 */
[----:B------:R-:W-:-:S03]  /*1970*/  R2UR UR34, R3 ;  /* 0x00000000032272ca */ /* 0x000fc600000e0000 */
[----:B------:R1:W2:Y:S01]  /*1980*/  SYNCS.PHASECHK.TRANS64.TRYWAIT P0, [UR8+0x38], R2 ;  /* 0x00003802ff0075a7 */ /* 0x0002a20008001108 */
[----:B------:R-:W-:-:S09]  /*1990*/  R2UR UR8, R20 ;  /* 0x00000000140872ca */ /* 0x000fd200000e0000 */
[----:B------:R-:W-:-:S04]  /*19a0*/  ULOP3.LUT UR34, UR9, 0xffffff80, UR34, 0xf8, !UPT ;  /* 0xffffff8009227892 */ /* 0x000fc8000f8ef822 */
[----:B------:R-:W-:Y:S01]  /*19b0*/  ULEA UR11, UR8, UR11, 0x7 ;  /* 0x0000000b080b7291 */ /* 0x000fe2000f8e38ff */
[----:B------:R-:W-:Y:S11]  /*19c0*/  BRA.U !UP0, `(.L_x_25) ;  /* 0x0000000108bc7547 */ /* 0x000ff6000b800000 */
[----:B------:R-:W-:Y:S01]  /*19d0*/  UMOV UR16, UR21 ;  /* 0x0000001500107c82 */ /* 0x000fe20008000000 */
[----:B------:R-:W-:Y:S01]  /*19e0*/  UMOV UR17, UR23 ;  /* 0x0000001700117c82 */ /* 0x000fe20008000000 */
[----:B------:R-:W-:-:S05]  /*19f0*/  UMOV UR35, URZ ;  /* 0x000000ff00237c82 */ /* 0x000fca0008000000 */
.L_x_31:
[----:B------:R-:W-:Y:S01]  /*1a00*/  ULEA UR33, UR17, UR6, 0x3 ;  /* 0x0000000611217291 */ /* 0x000fe2000f8e18ff */
[----:B------:R-:W-:Y:S01]  /*1a10*/  @P5 MOV R3, 0x8000 ;  /* 0x0000800000035802 */ /* 0x000fe20000000f00 */
[----:B-12-4-:R-:W-:Y:S10]  /*1a20*/  @P0 BRA `(.L_x_26) ;  /* 0x00000000000c0947 */ /* 0x016ff40003800000 */
[----:B------:R-:W-:-:S04]  /*1a30*/  SHF.L.U32 R5, R15, 0x1f, RZ ;  /* 0x0000001f0f057819 */ /* 0x000fc800000006ff */
[----:B------:R-:W2:Y:S02]  /*1a40*/  SYNCS.PHASECHK.TRANS64.TRYWAIT P0, [UR33+0x38], R5 ;  /* 0x00003805ff0075a7 */ /* 0x000ea40008001121 */
[----:B--2---:R-:W-:Y:S05]  /*1a50*/  @!P0 BRA `(.L_x_27) ;  /* 0x0000007000008947 */ /* 0x004fea0003800000 */
.L_x_26:
[----:B------:R2:W-:Y:S01]  /*1a60*/  @P5 SYNCS.ARRIVE.TRANS64 RZ, [UR33], R3 ;  /* 0x00000003ffff59a7 */ /* 0x0005e20008000021 */
[----:B------:R-:W-:Y:S02]  /*1a70*/  ULOP3.LUT UR8, UR22, 0x2, URZ, 0xfc, !UPT ;  /* 0x0000000216087892 */ /* 0x000fe4000f8efcff */
[----:B------:R-:W-:Y:S02]  /*1a80*/  UIADD3 UR16, UPT, UPT, UR16, 0x1, URZ ;  /* 0x0000000110107890 */ /* 0x000fe4000fffe0ff */
[----:B------:R-:W-:Y:S02]  /*1a90*/  UISETP.NE.AND UP0, UPT, UR8, 0x2, UPT ;  /* 0x000000020800788c */ /* 0x000fe4000bf05270 */
[----:B------:R-:W-:-:S07]  /*1aa0*/  UISETP.NE.AND UP2, UPT, UR16, 0x1, UPT ;  /* 0x000000011000788c */ /* 0x000fce000bf45270 */
[----:B------:R-:W-:Y:S05]  /*1ab0*/  BRA.U UP0, `(.L_x_28) ;  /* 0x0000000100047547 */ /* 0x000fea000b800000 */
[----:B------:R-:W-:Y:S05]  /*1ac0*/  BPT.TRAP 0x1 ;  /* 0x000000040000795c */ /* 0x000fea0000300000 */
.L_x_28:
[----:B------:R-:W-:Y:S04]  /*1ad0*/  BSSY.RECONVERGENT B0, `(.L_x_29) ;  /* 0x0000003000007945 */ /* 0x000fe80003800200 */
[----:B------:R-:W-:Y:S05]  /*1ae0*/  @!P4 BRA `(.L_x_30) ;  /* 0x000000000004c947 */ /* 0x000fea0003800000 */
[----:B------:R-:W-:Y:S05]  /*1af0*/  BPT.TRAP 0x1 ;  /* 0x000000040000795c */ /* 0x000fea0000300000 */
.L_x_30:
[----:B------:R-:W-:Y:S05]  /*1b00*/  BSYNC.RECONVERGENT B0 ;  /* 0x0000000000007941 */ /* 0x000fea0003800200 */
.L_x_29:
[----:B------:R-:W-:Y:S02]  /*1b10*/  UIADD3 UR23, UPT, UPT, UR17, 0x1, URZ ;  /* 0x0000000111177890 */ /* 0x000fe4000fffe0ff */
[----:B------:R-:W-:Y:S02]  /*1b20*/  UIADD3 UR28, UP1, UPT, UR14, 0x80, URZ ;  /* 0x000000800e1c7890 */ /* 0x000fe4000ff3e0ff */
[----:B------:R-:W-:Y:S02]  /*1b30*/  UISETP.NE.AND UP0, UPT, UR23, 0x7, UPT ;  /* 0x000000071700788c */ /* 0x000fe4000bf05270 */
[----:B------:R-:W-:Y:S02]  /*1b40*/  ULOP3.LUT UR33, UR33, 0xfefffff8, URZ, 0xc0, !UPT ;  /* 0xfefffff821217892 */ /* 0x000fe4000f8ec0ff */
[----:B------:R-:W-:Y:S02]  /*1b50*/  USEL UR9, URZ, 0x1, UP0 ;  /* 0x00000001ff097887 */ /* 0x000fe40008000000 */
[----:B------:R-:W-:-:S02]  /*1b60*/  USEL UR23, UR23, URZ, UP0 ;  /* 0x000000ff17177287 */ /* 0x000fc40008000000 */
[----:B------:R-:W-:Y:S02]  /*1b70*/  UIADD3 UR26, UP0, UPT, UR14, 0x180, URZ ;  /* 0x000001800e1a7890 */ /* 0x000fe4000ff1e0ff */
[----:B------:R-:W-:Y:S01]  /*1b80*/  ULEA UR8, UR23, UR6, 0x3 ;  /* 0x0000000617087291 */ /* 0x000fe2000f8e18ff */
[----:B------:R-:W-:Y:S01]  /*1b90*/  LOP3.LUT R15, R15, UR9, RZ, 0x3c, !PT ;  /* 0x000000090f0f7c12 */ /* 0x000fe2000f8e3cff */
[----:B------:R-:W-:Y:S02]  /*1ba0*/  UIADD3.X UR29, UPT, UPT, URZ, UR15, URZ, UP1, !UPT ;  /* 0x0000000fff1d7290 */ /* 0x000fe40008ffe4ff */
[----:B------:R-:W-:Y:S01]  /*1bb0*/  UIADD3.X UR27, UPT, UPT, URZ, UR15, URZ, UP0, !UPT ;  /* 0x0000000fff1b7290 */ /* 0x000fe200087fe4ff */
[----:B-1----:R-:W-:Y:S01]  /*1bc0*/  SHF.L.U32 R2, R15, 0x1f, RZ ;  /* 0x0000001f0f027819 */ /* 0x002fe200000006ff */
[----:B------:R-:W-:Y:S01]  /*1bd0*/  UMOV UR18, 0x0 ;  /* 0x0000000000127882 */ /* 0x000fe20000000000 */
[----:B------:R-:W-:Y:S01]  /*1be0*/  UMOV UR19, 0x10000000 ;  /* 0x1000000000137882 */ /* 0x000fe20000000000 */
[----:B------:R-:W-:Y:S01]  /*1bf0*/  UMOV UR10, UR35 ;  /* 0x00000023000a7c82 */ /* 0x000fe20008000000 */
[----:B------:R4:W1:Y:S01]  /*1c00*/  SYNCS.PHASECHK.TRANS64.TRYWAIT P0, [UR8+0x38], R2 ;  /* 0x00003802ff0075a7 */ /* 0x0008620008001108 */
[----:B------:R-:W-:Y:S01]  /*1c10*/  ULEA UR8, UR17, UR6, 0xd ;  /* 0x0000000611087291 */ /* 0x000fe2000f8e68ff */
[----:B------:R-:W-:Y:S01]  /*1c20*/  UMOV UR12, UR36 ;  /* 0x00000024000c7c82 */ /* 0x000fe20008000000 */
[----:B------:R-:W-:-:S02]  /*1c30*/  UMOV UR9, UR33 ;  /* 0x0000002100097c82 */ /* 0x000fc40008000000 */
[----:B------:R-:W-:Y:S02]  /*1c40*/  UIADD3 UR32, UPT, UPT, UR8, 0x4300, URZ ;  /* 0x0000430008207890 */ /* 0x000fe4000fffe0ff */
[----:B------:R-:W-:Y:S01]  /*1c50*/  UIADD3 UR8, UPT, UPT, UR8, 0x12300, URZ ;  /* 0x0001230008087890 */ /* 0x000fe2000fffe0ff */
[----:B------:R-:W-:Y:S01]  /*1c60*/  UMOV UR25, UR13 ;  /* 0x0000000d00197c82 */ /* 0x000fe20008000000 */
[----:B------:R-:W-:-:S05]  /*1c70*/  UMOV UR17, UR23 ;  /* 0x0000001700117c82 */ /* 0x000fca0008000000 */
[----:B------:R2:W-:Y:S02]  /*1c80*/  UTMALDG.3D.2CTA [UR32], [UR28], desc[UR18] ;  /* 0x000012201c0075b4 */ /* 0x0005e40008211000 */
[----:B------:R4:W-:Y:S01]  /*1c90*/  UTMALDG.3D.2CTA [UR8], [UR26], desc[UR18] ;  /* 0x000012081a0075b4 */ /* 0x0009e20008211000 */
[----:B--2---:R-:W-:Y:S01]  /*1ca0*/  UIADD3 UR35, UPT, UPT, UR35, 0x40, URZ ;  /* 0x0000004023237890 */ /* 0x004fe2000fffe0ff */
[----:B------:R-:W-:Y:S11]  /*1cb0*/  BRA.U UP2, `(.L_x_31) ;  /* 0xfffffffd02507547 */ /* 0x000ff6000b83ffff */
.L_x_25:
[----:B----4-:R-:W-:Y:S01]  /*1cc0*/  ULEA UR8, UR23, UR6, 0x3 ;  /* 0x0000000617087291 */ /* 0x010fe2000f8e18ff */
[----:B-1----:R-:W-:Y:S01]  /*1cd0*/  SHF.L.U32 R2, R15, 0x1f, RZ ;  /* 0x0000001f0f027819 */ /* 0x002fe200000006ff */
[----:B------:R-:W-:Y:S01]  /*1ce0*/  @!P1 SYNCS.ARRIVE.TRANS64.A1T0 RZ, [UR6+0xb8], RZ ;  /* 0x0000b8ffffff99a7 */ /* 0x000fe20008100006 */
[----:B------:R-:W-:-:S06]  /*1cf0*/  UISETP.GT.AND UP0, UPT, UR7, UR5, UPT ;  /* 0x000000050700728c */ /* 0x000fcc000bf04270 */
[----:B--2---:R1:W2:Y:S03]  /*1d00*/  SYNCS.PHASECHK.TRANS64.TRYWAIT P0, [UR8+0x38], R2 ;  /* 0x00003802ff0075a7 */ /* 0x0042a60008001108 */
[----:B------:R-:W-:Y:S05]  /*1d10*/  BRA.U !UP0, `(.L_x_32) ;  /* 0x0000000108bc7547 */ /* 0x000fea000b800000 */
[----:B------:R-:W-:Y:S01]  /*1d20*/  UIADD3 UR26, UPT, UPT, UR24, UR25, URZ ;  /* 0x00000019181a7290 */ /* 0x000fe2000fffe0ff */
[----:B------:R-:W-:-:S11]  /*1d30*/  UMOV UR27, UR23 ;  /* 0x00000017001b7c82 */ /* 0x000fd60008000000 */
.L_x_38:
[----:B------:R-:W-:Y:S01]  /*1d40*/  ULEA UR17, UR27, UR6, 0x3 ;  /* 0x000000061b117291 */ /* 0x000fe2000f8e18ff */
[----:B--2---:R-:W-:Y:S01]  /*1d50*/  @P5 MOV R3, 0x8000 ;  /* 0x0000800000035802 */ /* 0x004fe20000000f00 */
[----:B-12---:R-:W-:Y:S10]  /*1d60*/  @P0 BRA `(.L_x_33) ;  /* 0x00000000000c0947 */ /* 0x006ff40003800000 */
[----:B------:R-:W-:-:S04]  /*1d70*/  SHF.L.U32 R5, R15, 0x1f, RZ ;  /* 0x0000001f0f057819 */ /* 0x000fc800000006ff */
[----:B------:R-:W2:Y:S02]  /*1d80*/  SYNCS.PHASECHK.TRANS64.TRYWAIT P0, [UR17+0x38], R5 ;  /* 0x00003805ff0075a7 */ /* 0x000ea40008001111 */
[----:B--2---:R-:W-:Y:S05]  /*1d90*/  @!P0 BRA `(.L_x_34) ;  /* 0x0000006c00488947 */ /* 0x004fea0003800000 */
.L_x_33:
[----:B------:R2:W-:Y:S01]  /*1da0*/  @P5 SYNCS.ARRIVE.TRANS64 RZ, [UR17], R3 ;  /* 0x00000003ffff59a7 */ /* 0x0005e20008000011 */
[----:B------:R-:W-:-:S04]  /*1db0*/  ULOP3.LUT UR8, UR22, 0x2, URZ, 0xfc, !UPT ;  /* 0x0000000216087892 */ /* 0x000fc8000f8efcff */
[----:B------:R-:W-:-:S09]  /*1dc0*/  UISETP.NE.AND UP0, UPT, UR8, 0x2, UPT ;  /* 0x000000020800788c */ /* 0x000fd2000bf05270 */
[----:B------:R-:W-:Y:S05]  /*1dd0*/  BRA.U UP0, `(.L_x_35) ;  /* 0x0000000100047547 */ /* 0x000fea000b800000 */
[----:B------:R-:W-:Y:S05]  /*1de0*/  BPT.TRAP 0x1 ;  /* 0x000000040000795c */ /* 0x000fea0000300000 */
.L_x_35:
[----:B------:R-:W-:Y:S04]  /*1df0*/  BSSY.RECONVERGENT B0, `(.L_x_36) ;  /* 0x0000003000007945 */ /* 0x000fe80003800200 */
[----:B------:R-:W-:Y:S05]  /*1e00*/  @!P4 BRA `(.L_x_37) ;  /* 0x000000000004c947 */ /* 0x000fea0003800000 */
[----:B------:R-:W-:Y:S05]  /*1e10*/  BPT.TRAP 0x1 ;  /* 0x000000040000795c */ /* 0x000fea0000300000 */
.L_x_37:
[----:B------:R-:W-:Y:S05]  /*1e20*/  BSYNC.RECONVERGENT B0 ;  /* 0x0000000000007941 */ /* 0x000fea0003800200 */
.L_x_36:
[----:B------:R-:W-:Y:S02]  /*1e30*/  UIADD3 UR23, UPT, UPT, UR27, 0x1, URZ ;  /* 0x000000011b177890 */ /* 0x000fe4000fffe0ff */
[----:B------:R-:W-:Y:S02]  /*1e40*/  UIADD3 UR32, UP1, UPT, UR14, 0x80, URZ ;  /* 0x000000800e207890 */ /* 0x000fe4000ff3e0ff */
[----:B------:R-:W-:Y:S02]  /*1e50*/  UISETP.NE.AND UP0, UPT, UR23, 0x7, UPT ;  /* 0x000000071700788c */ /* 0x000fe4000bf05270 */
[----:B------:R-:W-:Y:S02]  /*1e60*/  USHF.L.U32 UR19, UR25, 0x6, URZ ;  /* 0x0000000619137899 */ /* 0x000fe400080006ff */
[----:B------:R-:W-:Y:S02]  /*1e70*/  USEL UR9, URZ, 0x1, UP0 ;  /* 0x00000001ff097887 */ /* 0x000fe40008000000 */
[----:B------:R-:W-:-:S02]  /*1e80*/  USEL UR23, UR23, URZ, UP0 ;  /* 0x000000ff17177287 */ /* 0x000fc40008000000 */
[----:B------:R-:W-:Y:S02]  /*1e90*/  UIADD3 UR30, UP0, UPT, UR14, 0x180, URZ ;  /* 0x000001800e1e7890 */ /* 0x000fe4000ff1e0ff */
[----:B------:R-:W-:Y:S01]  /*1ea0*/  ULEA UR8, UR23, UR6, 0x3 ;  /* 0x0000000617087291 */ /* 0x000fe2000f8e18ff */
[----:B------:R-:W-:Y:S01]  /*1eb0*/  LOP3.LUT R15, R15, UR9, RZ, 0x3c, !PT ;  /* 0x000000090f0f7c12 */ /* 0x000fe2000f8e3cff */
[----:B------:R-:W-:Y:S02]  /*1ec0*/  ULOP3.LUT UR17, UR17, 0xfefffff8, URZ, 0xc0, !UPT ;  /* 0xfefffff811117892 */ /* 0x000fe4000f8ec0ff */
[----:B------:R-:W-:Y:S01]  /*1ed0*/  UIADD3.X UR33, UPT, UPT, URZ, UR15, URZ, UP1, !UPT ;  /* 0x0000000fff217290 */ /* 0x000fe20008ffe4ff */
[----:B-1----:R-:W-:Y:S01]  /*1ee0*/  SHF.L.U32 R2, R15, 0x1f, RZ ;  /* 0x0000001f0f027819 */ /* 0x002fe200000006ff */
[----:B------:R-:W-:Y:S01]  /*1ef0*/  UIADD3.X UR31, UPT, UPT, URZ, UR15, URZ, UP0, !UPT ;  /* 0x0000000fff1f7290 */ /* 0x000fe200087fe4ff */
[----:B------:R-:W-:Y:S02]  /*1f00*/  UMOV UR28, 0x0 ;  /* 0x00000000001c7882 */ /* 0x000fe40000000000 */
[----:B------:R4:W1:Y:S01]  /*1f10*/  SYNCS.PHASECHK.TRANS64.TRYWAIT P0, [UR8+0x38], R2 ;  /* 0x00003802ff0075a7 */ /* 0x0008620008001108 */
[----:B------:R-:W-:Y:S01]  /*1f20*/  ULEA UR8, UR27, UR6, 0xd ;  /* 0x000000061b087291 */ /* 0x000fe2000f8e68ff */
[----:B------:R-:W-:Y:S01]  /*1f30*/  UMOV UR29, 0x10000000 ;  /* 0x10000000001d7882 */ /* 0x000fe20000000000 */
[----:B------:R-:W-:-:S02]  /*1f40*/  UMOV UR18, UR34 ;  /* 0x0000002200127c82 */ /* 0x000fc40008000000 */
[----:B------:R-:W-:Y:S02]  /*1f50*/  UIADD3 UR16, UPT, UPT, UR8, 0x4300, URZ ;  /* 0x0000430008107890 */ /* 0x000fe4000fffe0ff */
[----:B------:R-:W-:Y:S01]  /*1f60*/  UIADD3 UR8, UPT, UPT, UR8, 0x12300, URZ ;  /* 0x0001230008087890 */ /* 0x000fe2000fffe0ff */
[----:B------:R-:W-:Y:S01]  /*1f70*/  UMOV UR20, UR36 ;  /* 0x0000002400147c82 */ /* 0x000fe20008000000 */
[----:B------:R-:W-:Y:S01]  /*1f80*/  UMOV UR12, UR36 ;  /* 0x00000024000c7c82 */ /* 0x000fe20008000000 */
[----:B------:R-:W-:Y:S01]  /*1f90*/  UMOV UR9, UR17 ;  /* 0x0000001100097c82 */ /* 0x000fe20008000000 */
[----:B------:R-:W-:Y:S01]  /*1fa0*/  UMOV UR10, UR19 ;  /* 0x00000013000a7c82 */ /* 0x000fe20008000000 */
[----:B------:R-:W-:Y:S02]  /*1fb0*/  UIADD3 UR25, UPT, UPT, UR25, 0x1, URZ ;  /* 0x0000000119197890 */ /* 0x000fe4000fffe0ff */
[----:B------:R4:W-:Y:S01]  /*1fc0*/  UTMALDG.3D.2CTA [UR16], [UR32], desc[UR28] ;  /* 0x00001c10200075b4 */ /* 0x0009e20008211000 */
[----:B------:R-:W-:Y:S01]  /*1fd0*/  UMOV UR27, UR23 ;  /* 0x00000017001b7c82 */ /* 0x000fe20008000000 */
[----:B------:R-:W-:Y:S01]  /*1fe0*/  UISETP.NE.AND UP0, UPT, UR25, UR26, UPT ;  /* 0x0000001a1900728c */ /* 0x000fe2000bf05270 */
[----:B------:R4:W-:Y:S08]  /*1ff0*/  UTMALDG.3D.2CTA [UR8], [UR30], desc[UR28] ;  /* 0x00001c081e0075b4 */ /* 0x0009f00008211000 */
[----:B----4-:R-:W-:Y:S05]  /*2000*/  BRA.U UP0, `(.L_x_38) ;  /* 0xfffffffd004c7547 */ /* 0x010fea000b83ffff */
.L_x_32:
[----:B-1----:R-:W-:Y:S01]  /*2010*/  LEA R2, R14, UR6, 0x3 ;  /* 0x000000060e027c11 */ /* 0x002fe2000f8e18ff */
[----:B------:R-:W-:Y:S01]  /*2020*/  NOP ;  /* 0x0000000000007918 */ /* 0x000fe20000000000 */
[----:B--2---:R-:W-:Y:S02]  /*2030*/  SHF.L.U32 R3, R12, 0x1f, RZ ;  /* 0x0000001f0c037819 */ /* 0x004fe400000006ff */
[----:B------:R-:W-:Y:S02]  /*2040*/  LEA R4, R14, UR6, 0x4 ;  /* 0x000000060e047c11 */ /* 0x000fe4000f8e20ff */
[----:B------:R-:W1:Y:S02]  /*2050*/  SYNCS.PHASECHK.TRANS64.TRYWAIT P0, [R2+URZ+0xc0], R3 ;  /* 0x0000c003020075a7 */ /* 0x000e6400080011ff */
[----:B-1----:R-:W-:Y:S05]  /*2060*/  @!P0 BRA `(.L_x_39) ;  /* 0x0000006800ac8947 */ /* 0x002fea0003800000 */
.L_x_155:
[----:B------:R-:W2:Y:S01]  /*2070*/  LDS.128 R4, [R4+0x150] ;  /* 0x0001500004047984 */ /* 0x000ea20000000c00 */
[----:B------:R-:W-:Y:S01]  /*2080*/  ISETP.GE.AND P0, PT, R26, 0x1, PT ;  /* 0x000000011a00780c */ /* 0x000fe20003f06270 */
[----:B-1----:R-:W-:Y:S01]  /*2090*/  VIADD R2, R2, 0xd0 ;  /* 0x000000d002027836 */ /* 0x002fe20000000000 */
[----:B------:R-:W-:Y:S01]  /*20a0*/  @!PT LDS RZ, [RZ] ;  /* 0x00000000fffff984 */ /* 0x000fe20000000800 */
[----:B------:R-:W-:Y:S01]  /*20b0*/  @!PT LDS RZ, [RZ] ;  /* 0x00000000fffff984 */ /* 0x000fe20000000800 */
[----:B------:R-:W-:Y:S01]  /*20c0*/  @!PT LDS RZ, [RZ] ;  /* 0x00000000fffff984 */ /* 0x000fe20000000800 */
[----:B------:R-:W-:Y:S01]  /*20d0*/  @!PT LDS RZ, [RZ] ;  /* 0x00000000fffff984 */ /* 0x000fe20000000800 */
[----:B------:R1:W-:Y:S06]  /*20e0*/  MEMBAR.ALL.CTA ;  /* 0x0000000000007992 */ /* 0x0003ec0000008000 */
[----:B-1----:R-:W1:Y:S01]  /*20f0*/  FENCE.VIEW.ASYNC.S ;  /* 0x00000000000073c6 */ /* 0x002e620000000000 */
[----:B------:R-:W-:-:S04]  /*2100*/  PRMT R2, RZ, 0x654, R2 ;  /* 0x00000654ff027816 */ /* 0x000fc80000000002 */
[----:B-1----:R1:W-:Y:S01]  /*2110*/  SYNCS.ARRIVE.TRANS64.RED.A1T0 RZ, [R2+URZ], RZ ;  /* 0x000000ff02ff79a7 */ /* 0x0023e200081004ff */
[----:B--2---:R-:W-:-:S13]  /*2120*/  LOP3.LUT P2, RZ, R6, 0x1, RZ, 0xc0, !PT ;  /* 0x0000000106ff7812 */ /* 0x004fda000784c0ff */
[----:B------:R-:W-:Y:S01]  /*2130*/  @P2 SHF.R.U32.HI R3, RZ, 0x10, R5 ;  /* 0x00000010ff032819 */ /* 0x000fe20000011605 */
[----:B------:R-:W-:Y:S01]  /*2140*/  VOTEU.ANY UP0, P2 ;  /* 0x0000000000ff7886 */ /* 0x000fe20001000100 */
[----:B------:R-:W-:Y:S02]  /*2150*/  @P2 MOV R13, R4 ;  /* 0x00000004000d2202 */ /* 0x000fe40000000f00 */
[----:B------:R-:W-:Y:S02]  /*2160*/  @P2 R2UR.BROADCAST UR8, R3 ;  /* 0x00000000030822ca */ /* 0x000fe400008e0000 */
[----:B------:R-:W-:-:S11]  /*2170*/  @P2 LOP3.LUT R11, R5, 0xffff, RZ, 0xc0, !PT ;  /* 0x0000ffff050b2812 */ /* 0x000fd600078ec0ff */
[----:B------:R-:W-:Y:S01]  /*2180*/  @UP0 UMOV UR36, UR8 ;  /* 0x0000000800240c82 */ /* 0x000fe20008000000 */
[----:B-1----:R-:W-:Y:S05]  /*2190*/  @!P0 BRA `(.L_x_40) ;  /* 0x0000000000b88947 */ /* 0x002fea0003800000 */
[----:B------:R-:W3:Y:S01]  /*21a0*/  LDC.64 R4, c[0x0][0xb18] ;  /* 0x0002c600ff047b82 */ /* 0x000ee20000000a00 */
[----:B------:R-:W-:-:S07]  /*21b0*/  ISETP.NE.AND P3, PT, R26, 0x1, PT ;  /* 0x000000011a00780c */ /* 0x000fce0003f65270 */
[----:B------:R-:W1:Y:S08]  /*21c0*/  LDC.64 R6, c[0x0][0xb10] ;  /* 0x0002c400ff067b82 */ /* 0x000e700000000a00 */
[----:B------:R-:W2:Y:S08]  /*21d0*/  LDC R17, c[0x0][0xb20] ;  /* 0x0002c800ff117b82 */ /* 0x000eb00000000800 */
[----:B------:R-:W4:Y:S01]  /*21e0*/  LDC R18, c[0x0][0xb0c] ;  /* 0x0002c300ff127b82 */ /* 0x000f220000000800 */
[----:B---3--:R-:W-:Y:S01]  /*21f0*/  IMAD.HI.U32 R22, R0, R5, RZ ;  /* 0x0000000500167227 */ /* 0x008fe200078e00ff */
[----:B------:R-:W-:-:S06]  /*2200*/  ISETP.NE.AND P0, PT, R4, 0x1, PT ;  /* 0x000000010400780c */ /* 0x000fcc0003f05270 */
[----:B------:R-:W3:Y:S01]  /*2210*/  LDC.64 R2, c[0x0][0xb28] ;  /* 0x0002ca00ff027b82 */ /* 0x000ee20000000a00 */
[----:B-1----:R-:W-:-:S04]  /*2220*/  IMAD.HI.U32 R20, R9, R6, RZ ;  /* 0x0000000609147227 */ /* 0x002fc800078e00ff */
[----:B------:R-:W-:Y:S01]  /*2230*/  IMAD.HI.U32 R24, R13, R6, RZ ;  /* 0x000000060d187227 */ /* 0x000fe200078e00ff */
[----:B------:R-:W-:Y:S02]  /*2240*/  SHF.R.U32.HI R20, RZ, R7, R20 ;  /* 0x00000007ff147219 */ /* 0x000fe40000011614 */
[----:B--2---:R-:W-:Y:S01]  /*2250*/  SHF.R.U32.HI R19, RZ, R17, R22 ;  /* 0x00000011ff137219 */ /* 0x004fe20000011616 */
[----:B------:R-:W-:Y:S01]  /*2260*/  IMAD.HI.U32 R22, R11, R5, RZ ;  /* 0x000000050b167227 */ /* 0x000fe200078e00ff */
[----:B------:R-:W-:Y:S02]  /*2270*/  SHF.R.U32.HI R24, RZ, R7, R24 ;  /* 0x00000007ff187219 */ /* 0x000fe40000011618 */
[----:B------:R-:W-:Y:S02]  /*2280*/  SEL R19, R0, R19, !P0 ;  /* 0x0000001300137207 */ /* 0x000fe40004000000 */
[----:B------:R-:W-:Y:S02]  /*2290*/  SHF.R.U32.HI R22, RZ, R17, R22 ;  /* 0x00000011ff167219 */ /* 0x000fe40000011616 */
[----:B----4-:R-:W-:-:S02]  /*22a0*/  ISETP.NE.AND P1, PT, R18, 0x1, PT ;  /* 0x000000011200780c */ /* 0x010fc40003f25270 */
[----:B------:R-:W-:Y:S02]  /*22b0*/  SEL R5, R11, R22, !P0 ;  /* 0x000000160b057207 */ /* 0x000fe40004000000 */
[----:B------:R-:W-:Y:S02]  /*22c0*/  SEL R21, R9, R20, !P1 ;  /* 0x0000001409157207 */ /* 0x000fe40004800000 */
[----:B------:R-:W-:Y:S01]  /*22d0*/  SEL R7, R13, R24, !P1 ;  /* 0x000000180d077207 */ /* 0x000fe20004800000 */
[----:B---3--:R-:W-:Y:S01]  /*22e0*/  IMAD.HI.U32 R20, R19, R2, RZ ;  /* 0x0000000213147227 */ /* 0x008fe200078e00ff */
[----:B------:R-:W-:-:S03]  /*22f0*/  IADD3 R17, PT, PT, -R5, RZ, RZ ;  /* 0x000000ff05117210 */ /* 0x000fc60007ffe1ff */
        /* <DEDUP_REMOVED lines=11> */
[----:B------:R-:W-:-:S04]  /*23b0*/  @!P0 IMAD.HI.U32 R20, R7, R2, RZ ;  /* 0x0000000207148227 */ /* 0x000fc800078e00ff */
[----:B------:R-:W-:Y:S01]  /*23c0*/  IMAD.MOV R2, RZ, RZ, -R6 ;  /* 0x000000ffff027224 */ /* 0x000fe200078e0a06 */
[----:B------:R-:W-:-:S03]  /*23d0*/  @!P0 SHF.R.U32.HI R20, RZ, R3, R20 ;  /* 0x00000003ff148219 */ /* 0x000fc60000011614 */
[----:B------:R-:W-:Y:S01]  /*23e0*/  IMAD R2, R26, R2, R5 ;  /* 0x000000021a027224 */ /* 0x000fe200078e0205 */
        /* <DEDUP_REMOVED lines=9> */
.L_x_40:
[----:B------:R-:W1:Y:S02]  /*2480*/  LDCU UR8, c[0x0][0xb30] ;  /* 0x00016600ff0877ac */ /* 0x000e640008000800 */
[----:B-1----:R-:W-:-:S09]  /*2490*/  UISETP.NE.AND UP0, UPT, UR8, 0x1, UPT ;  /* 0x000000010800788c */ /* 0x002fd2000bf05270 */
[----:B------:R-:W-:Y:S05]  /*24a0*/  BRA.U UP0, `(.L_x_41) ;  /* 0x0000000100407547 */ /* 0x000fea000b800000 */
[----:B------:R-:W1:Y:S08]  /*24b0*/  LDC.64 R4, c[0x0][0xb10] ;  /* 0x0002c400ff047b82 */ /* 0x000e700000000a00 */
[----:B------:R-:W2:Y:S08]  /*24c0*/  LDC.64 R2, c[0x0][0xb18] ;  /* 0x0002c600ff027b82 */ /* 0x000eb00000000a00 */
[----:B------:R-:W4:Y:S08]  /*24d0*/  LDC R6, c[0x0][0xb20] ;  /* 0x0002c800ff067b82 */ /* 0x000f300000000800 */
[----:B------:R-:W3:Y:S01]  /*24e0*/  LDC R18, c[0x0][0xb0c] ;  /* 0x0002c300ff127b82 */ /* 0x000ee20000000800 */
[----:B-1----:R-:W-:-:S05]  /*24f0*/  IMAD.HI.U32 R4, R13, R4, RZ ;  /* 0x000000040d047227 */ /* 0x002fca00078e00ff */
[----:B------:R-:W-:Y:S01]  /*2500*/  SHF.R.U32.HI R4, RZ, R5, R4 ;  /* 0x00000005ff047219 */ /* 0x000fe20000011604 */
[----:B--2---:R-:W-:Y:S01]  /*2510*/  IMAD.HI.U32 R3, R11, R3, RZ ;  /* 0x000000030b037227 */ /* 0x004fe200078e00ff */
[----:B------:R-:W-:-:S04]  /*2520*/  ISETP.NE.AND P0, PT, R2, 0x1, PT ;  /* 0x000000010200780c */ /* 0x000fc80003f05270 */
[----:B----4-:R-:W-:-:S04]  /*2530*/  SHF.R.U32.HI R6, RZ, R6, R3 ;  /* 0x00000006ff067219 */ /* 0x010fc80000011603 */
[----:B------:R-:W-:Y:S02]  /*2540*/  SEL R3, R11, R6, !P0 ;  /* 0x000000060b037207 */ /* 0x000fe40004000000 */
[----:B---3--:R-:W-:-:S04]  /*2550*/  ISETP.NE.AND P1, PT, R18, 0x1, PT ;  /* 0x000000011200780c */ /* 0x008fc80003f25270 */
[----:B------:R-:W-:-:S05]  /*2560*/  SEL R4, R13, R4, !P1 ;  /* 0x000000040d047207 */ /* 0x000fca0004800000 */
[----:B------:R-:W-:Y:S02]  /*2570*/  IMAD.IADD R5, R3, 0x1, -R4 ;  /* 0x0000000103057824 */ /* 0x000fe400078e0a04 */
[----:B------:R-:W-:Y:S02]  /*2580*/  IMAD.IADD R3, R4, 0x1, -R3 ;  /* 0x0000000104037824 */ /* 0x000fe400078e0a03 */
[----:B------:R-:W-:Y:S02]  /*2590*/  IMAD R13, R5, R18, R13 ;  /* 0x00000012050d7224 */ /* 0x000fe400078e020d */
[----:B------:R-:W-:-:S07]  /*25a0*/  IMAD R11, R3, R2, R11 ;  /* 0x00000002030b7224 */ /* 0x000fce00078e020b */
.L_x_41:
[----:B------:R-:W-:Y:S01]  /*25b0*/  VIADD R14, R14, 0x1 ;  /* 0x000000010e0e7836 */ /* 0x000fe20000000000 */
[----:B------:R-:W-:Y:S01]  /*25c0*/  PLOP3.LUT P1, PT, PT, PT, PT, 0x80, 0x8 ;  /* 0x000000000008781c */ /* 0x000fe20003f2f070 */
[----:B------:R-:W-:Y:S02]  /*25d0*/  IMAD.IADD R21, R13, 0x1, R60 ;  /* 0x000000010d157824 */ /* 0x000fe400078e023c */
[----:B------:R-:W-:Y:S01]  /*25e0*/  IMAD.IADD R20, R11, 0x1, R58 ;  /* 0x000000010b147824 */ /* 0x000fe200078e023a */
[----:B------:R-:W-:-:S04]  /*25f0*/  ISETP.NE.AND P0, PT, R14, 0x2, PT ;  /* 0x000000020e00780c */ /* 0x000fc80003f05270 */
[----:B------:R-:W-:Y:S02]  /*2600*/  SEL R3, RZ, 0x1, P0 ;  /* 0x00000001ff037807 */ /* 0x000fe40000000000 */
[----:B------:R-:W-:Y:S02]  /*2610*/  SEL R14, R14, RZ, P0 ;  /* 0x000000ff0e0e7207 */ /* 0x000fe40000000000 */
[----:B------:R-:W-:Y:S01]  /*2620*/  LOP3.LUT R12, R12, R3, RZ, 0x3c, !PT ;  /* 0x000000030c0c7212 */ /* 0x000fe200078e3cff */
[----:B------:R-:W-:Y:S06]  /*2630*/  @P2 BRA `(.L_x_42) ;  /* 0xfffffff000642947 */ /* 0x000fec000383ffff */
[----:B------:R-:W-:Y:S01]  /*2640*/  UIADD3 UR6, UPT, UPT, UR6, 0x38, URZ ;  /* 0x0000003806067890 */ /* 0x000fe2000fffe0ff */
[----:B------:R-:W-:-:S03]  /*2650*/  SHF.L.U32 R3, R15, 0x1f, RZ ;  /* 0x0000001f0f037819 */ /* 0x000fc600000006ff */
[----:B------:R-:W-:-:S09]  /*2660*/  ULEA UR4, UR23, UR6, 0x3 ;  /* 0x0000000617047291 */ /* 0x000fd2000f8e18ff */
[----:B------:R-:W1:Y:S02]  /*2670*/  SYNCS.PHASECHK.TRANS64.TRYWAIT P0, [UR4], R3 ;  /* 0x00000003ff0075a7 */ /* 0x000e640008001104 */
[----:B-1----:R-:W-:Y:S05]  /*2680*/  @!P0 BRA `(.L_x_43) ;  /* 0x0000006400388947 */ /* 0x002fea0003800000 */
.L_x_157:
[----:B------:R-:W-:-:S04]  /*2690*/  UIADD3 UR5, UPT, UPT, UR23, 0x1, URZ ;  /* 0x0000000117057890 */ /* 0x000fc8000fffe0ff */
[----:B------:R-:W-:-:S04]  /*26a0*/  UISETP.NE.AND UP0, UPT, UR5, 0x7, UPT ;  /* 0x000000070500788c */ /* 0x000fc8000bf05270 */
[----:B------:R-:W-:Y:S02]  /*26b0*/  USEL UR7, URZ, 0x1, UP0 ;  /* 0x00000001ff077887 */ /* 0x000fe40008000000 */
[----:B------:R-:W-:-:S04]  /*26c0*/  USEL UR5, UR5, URZ, UP0 ;  /* 0x000000ff05057287 */ /* 0x000fc80008000000 */
[----:B------:R-:W-:Y:S01]  /*26d0*/  ULEA UR4, UR5, UR6, 0x3 ;  /* 0x0000000605047291 */ /* 0x000fe2000f8e18ff */
[----:B------:R-:W-:-:S04]  /*26e0*/  LOP3.LUT R2, R15, UR7, RZ, 0x3c, !PT ;  /* 0x000000070f027c12 */ /* 0x000fc8000f8e3cff */
[----:B-1----:R-:W-:-:S04]  /*26f0*/  SHF.L.U32 R3, R2, 0x1f, RZ ;  /* 0x0000001f02037819 */ /* 0x002fc800000006ff */
[----:B------:R-:W1:Y:S02]  /*2700*/  SYNCS.PHASECHK.TRANS64.TRYWAIT P0, [UR4], R3 ;  /* 0x00000003ff0075a7 */ /* 0x000e640008001104 */
[----:B-1----:R-:W-:Y:S05]  /*2710*/  @!P0 BRA `(.L_x_44) ;  /* 0x00000064002c8947 */ /* 0x002fea0003800000 */
.L_x_159:
        /* <DEDUP_REMOVED lines=9> */
.L_x_161:
        /* <DEDUP_REMOVED lines=9> */
.L_x_163:
        /* <DEDUP_REMOVED lines=9> */
.L_x_165:
        /* <DEDUP_REMOVED lines=9> */
.L_x_167:
[----:B------:R-:W-:-:S04]  /*2960*/  UIADD3 UR5, UPT, UPT, UR5, 0x1, URZ ;  /* 0x0000000105057890 */ /* 0x000fc8000fffe0ff */
[----:B------:R-:W-:-:S04]  /*2970*/  UISETP.NE.AND UP0, UPT, UR5, 0x7, UPT ;  /* 0x000000070500788c */ /* 0x000fc8000bf05270 */
[----:B------:R-:W-:Y:S02]  /*2980*/  USEL UR4, URZ, 0x1, UP0 ;  /* 0x00000001ff047887 */ /* 0x000fe40008000000 */
[----:B------:R-:W-:-:S04]  /*2990*/  USEL UR5, UR5, URZ, UP0 ;  /* 0x000000ff05057287 */ /* 0x000fc80008000000 */
[----:B------:R-:W-:Y:S01]  /*29a0*/  ULEA UR5, UR5, UR6, 0x3 ;  /* 0x0000000605057291 */ /* 0x000fe2000f8e18ff */
[----:B-1----:R-:W-:-:S04]  /*29b0*/  LOP3.LUT R3, R2, UR4, RZ, 0x3c, !PT ;  /* 0x0000000402037c12 */ /* 0x002fc8000f8e3cff */
[----:B------:R-:W-:Y:S01]  /*29c0*/  SHF.L.U32 R3, R3, 0x1f, RZ ;  /* 0x0000001f03037819 */ /* 0x000fe200000006ff */
[----:B---3--:R-:W-:-:S07]  /*29d0*/  IMAD.U32 R0, RZ, RZ, UR5 ;  /* 0x00000005ff007e24 */ /* 0x008fce000f8e00ff */
.L_x_49:
[----:B-1----:R1:W2:Y:S02]  /*29e0*/  SYNCS.PHASECHK.TRANS64.TRYWAIT P0, [R0+URZ], R3 ;  /* 0x00000003000075a7 */ /* 0x0022a400080011ff */
[----:B--2---:R-:W-:Y:S05]  /*29f0*/  @!P0 NANOSLEEP.SYNCS 0x989680 ;  /* 0x009896800000895d */ /* 0x004fea0003900000 */
[----:B------:R-:W2:Y:S02]  /*2a00*/  @!P0 SYNCS.PHASECHK.TRANS64 P0, [R0+URZ], R3 ;  /* 0x00000003000085a7 */ /* 0x000ea400080010ff */
[----:B--2---:R-:W-:Y:S05]  /*2a10*/  @P0 EXIT ;  /* 0x000000000000094d */ /* 0x004fea0003800000 */
[----:B------:R-:W-:Y:S05]  /*2a20*/  BRA `(.L_x_49) ;  /* 0xfffffffc00ec7947 */ /* 0x000fea000383ffff */
.L_x_22:
[----:B------:R-:W-:-:S04]  /*2a30*/  UISETP.NE.AND UP1, UPT, UR37, URZ, UPT ;  /* 0x000000ff2500728c */ /* 0x000fc8000bf25270 */
[----:B------:R-:W-:-:S09]  /*2a40*/  UISETP.NE.OR UP1, UPT, UR10, 0x1, UP1 ;  /* 0x000000010a00788c */ /* 0x000fd20008f25670 */
[----:B------:R-:W-:Y:S05]  /*2a50*/  BRA.U UP1, `(.L_x_50) ;  /* 0x00000005014c7547 */ /* 0x000fea000b800000 */
[----:B------:R-:W-:Y:S01]  /*2a60*/  HFMA2 R11, -RZ, RZ, 0, 0 ;  /* 0x00000000ff0b7431 */ /* 0x000fe200000001ff */
[----:B------:R-:W-:Y:S01]  /*2a70*/  ISETP.GE.U32.AND P2, PT, R10, 0x2, PT ;  /* 0x000000020a00780c */ /* 0x000fe20003f46070 */
[----:B------:R-:W-:Y:S01]  /*2a80*/  IMAD.MOV.U32 R12, RZ, RZ, 0x1 ;  /* 0x00000001ff0c7424 */ /* 0x000fe200078e00ff */
[----:B------:R-:W-:Y:S01]  /*2a90*/  CS2R R8, SRZ ;  /* 0x0000000000087805 */ /* 0x000fe2000001ff00 */
[----:B------:R-:W-:Y:S01]  /*2aa0*/  IMAD.MOV.U32 R3, RZ, RZ, RZ ;  /* 0x000000ffff037224 */ /* 0x000fe200078e00ff */
[----:B------:R-:W-:Y:S01]  /*2ab0*/  UMOV UR4, 0x400 ;  /* 0x0000040000047882 */ /* 0x000fe20000000000 */
[----:B------:R-:W-:Y:S01]  /*2ac0*/  UMOV UR6, URZ ;  /* 0x000000ff00067c82 */ /* 0x000fe20008000000 */
[----:B------:R-:W-:-:S12]  /*2ad0*/  ULEA UR37, UR37, UR4, 0x18 ;  /* 0x0000000425257291 */ /* 0x000fd8000f8ec0ff */
.L_x_54:
[----:B------:R-:W-:Y:S02]  /*2ae0*/  LEA R0, R3, UR37, 0x3 ;  /* 0x0000002503007c11 */ /* 0x000fe4000f8e18ff */
[----:B------:R-:W-:-:S03]  /*2af0*/  SHF.L.U32 R5, R8, 0x1f, RZ ;  /* 0x0000001f08057819 */ /* 0x000fc600000006ff */
[----:B------:R-:W-:Y:S01]  /*2b00*/  VIADD R4, R0, 0x130 ;  /* 0x0000013000047836 */ /* 0x000fe20000000000 */
[----:B------:R-:W1:Y:S02]  /*2b10*/  SYNCS.PHASECHK.TRANS64.TRYWAIT P0, [R0+URZ+0x120], R5 ;  /* 0x00012005000075a7 */ /* 0x000e6400080011ff */
[----:B-1----:R-:W-:Y:S05]  /*2b20*/  @!P0 BRA `(.L_x_51) ;  /* 0x0000006000a08947 */ /* 0x002fea0003800000 */
.L_x_168:
[----:B------:R-:W-:Y:S01]  /*2b30*/  ULEA UR5, UR6, UR37, 0x3 ;  /* 0x0000002506057291 */ /* 0x000fe2000f8e18ff */
[----:B------:R-:W-:Y:S01]  /*2b40*/  PRMT R4, RZ, 0x654, R4 ;  /* 0x00000654ff047816 */ /* 0x000fe20000000004 */
[----:B-1----:R-:W-:Y:S01]  /*2b50*/  @!P2 IMAD.MOV.U32 R5, RZ, RZ, 0x10 ;  /* 0x00000010ff05a424 */ /* 0x002fe200078e00ff */
[----:B------:R-:W-:Y:S01]  /*2b60*/  SHF.L.U32 R7, R12, 0x1f, RZ ;  /* 0x0000001f0c077819 */ /* 0x000fe200000006ff */
[----:B------:R-:W-:Y:S01]  /*2b70*/  UIADD3 UR4, UPT, UPT, UR5, 0xc0, URZ ;  /* 0x000000c005047890 */ /* 0x000fe2000fffe0ff */
[----:B------:R1:W-:Y:S05]  /*2b80*/  SYNCS.ARRIVE.TRANS64.RED.A1T0 RZ, [R4+URZ], RZ ;  /* 0x000000ff04ff79a7 */ /* 0x0003ea00081004ff */
[----:B------:R-:W-:Y:S01]  /*2b90*/  IMAD.U32 R13, RZ, RZ, UR4 ;  /* 0x00000004ff0d7e24 */ /* 0x000fe2000f8e00ff */
[----:B------:R-:W2:Y:S04]  /*2ba0*/  SYNCS.PHASECHK.TRANS64.TRYWAIT P0, [UR5+0xd0], R7 ;  /* 0x0000d007ff0075a7 */ /* 0x000ea80008001105 */
[----:B------:R-:W-:Y:S01]  /*2bb0*/  PRMT R13, R10, 0x654, R13 ;  /* 0x000006540a0d7816 */ /* 0x000fe2000000000d */
[----:B-12---:R-:W-:Y:S06]  /*2bc0*/  @!P0 BRA `(.L_x_52) ;  /* 0x00000060008c8947 */ /* 0x006fec0003800000 */
.L_x_170:
[----:B------:R-:W-:Y:S01]  /*2bd0*/  ULEA UR4, UR6, UR37, 0x4 ;  /* 0x0000002506047291 */ /* 0x000fe2000f8e20ff */
[----:B------:R-:W-:Y:S01]  /*2be0*/  SEL R2, R13, R2, !P2 ;  /* 0x000000020d027207 */ /* 0x000fe20005000000 */
[----:B------:R-:W-:Y:S01]  /*2bf0*/  UIADD3 UR5, UPT, UPT, UR5, 0xc0, URZ ;  /* 0x000000c005057890 */ /* 0x000fe2000fffe0ff */
[----:B-1----:R-:W-:Y:S01]  /*2c00*/  LEA R0, R11, UR37, 0x3 ;  /* 0x000000250b007c11 */ /* 0x002fe2000f8e18ff */
[----:B------:R-:W-:Y:S01]  /*2c10*/  UIADD3 UR4, UPT, UPT, UR4, 0x150, URZ ;  /* 0x0000015004047890 */ /* 0x000fe2000fffe0ff */
[----:B------:R1:W-:Y:S01]  /*2c20*/  @!P2 SYNCS.ARRIVE.TRANS64.RED RZ, [R2+URZ], R5 ;  /* 0x0000000502ffa9a7 */ /* 0x0003e200080004ff */
[----:B------:R-:W-:Y:S01]  /*2c30*/  UIADD3 UR6, UPT, UPT, UR6, 0x1, URZ ;  /* 0x0000000106067890 */ /* 0x000fe2000fffe0ff */
[----:B------:R-:W-:-:S03]  /*2c40*/  VIADD R3, R3, 0x1 ;  /* 0x0000000103037836 */ /* 0x000fc60000000000 */
[----:B------:R-:W-:Y:S02]  /*2c50*/  UISETP.NE.AND UP0, UPT, UR6, 0x2, UPT ;  /* 0x000000020600788c */ /* 0x000fe4000bf05270 */
[----:B------:R-:W-:Y:S01]  /*2c60*/  ISETP.NE.AND P0, PT, R3, 0x2, PT ;  /* 0x000000020300780c */ /* 0x000fe20003f05270 */
[----:B------:R-:W-:Y:S06]  /*2c70*/  UGETNEXTWORKID.BROADCAST [UR4], [UR5] ;  /* 0x00000000040073ca */ /* 0x000fec0008000100 */
[----:B------:R-:W-:Y:S02]  /*2c80*/  USEL UR4, URZ, 0x1, UP0 ;  /* 0x00000001ff047887 */ /* 0x000fe40008000000 */
[----:B------:R-:W-:-:S04]  /*2c90*/  USEL UR6, UR6, URZ, UP0 ;  /* 0x000000ff06067287 */ /* 0x000fc80008000000 */
[----:B------:R-:W-:Y:S02]  /*2ca0*/  LOP3.LUT R12, R12, UR4, RZ, 0x3c, !PT ;  /* 0x000000040c0c7c12 */ /* 0x000fe4000f8e3cff */
[----:B-1----:R-:W-:-:S04]  /*2cb0*/  SHF.L.U32 R5, R9, 0x1f, RZ ;  /* 0x0000001f09057819 */ /* 0x002fc800000006ff */
[----:B------:R-:W1:Y:S02]  /*2cc0*/  SYNCS.PHASECHK.TRANS64.TRYWAIT P1, [R0+URZ+0xc0], R5 ;  /* 0x0000c005000075a7 */ /* 0x000e6400080211ff */
[----:B-1----:R-:W-:Y:S05]  /*2cd0*/  @!P1 BRA `(.L_x_53) ;  /* 0x0000006000609947 */ /* 0x002fea0003800000 */
.L_x_171:
[----:B------:R-:W-:Y:S01]  /*2ce0*/  LEA R4, R11, UR37, 0x4 ;  /* 0x000000250b047c11 */ /* 0x000fe2000f8e20ff */
[----:B-1----:R-:W-:Y:S01]  /*2cf0*/  VIADD R0, R0, 0xd0 ;  /* 0x000000d000007836 */ /* 0x002fe20000000000 */
[----:B------:R-:W-:Y:S01]  /*2d00*/  SEL R3, R3, RZ, P0 ;  /* 0x000000ff03037207 */ /* 0x000fe20000000000 */
[----:B------:R-:W-:-:S03]  /*2d10*/  VIADD R11, R11, 0x1 ;  /* 0x000000010b0b7836 */ /* 0x000fc60000000000 */
[----:B------:R-:W1:Y:S01]  /*2d20*/  LDS.128 R4, [R4+0x150] ;  /* 0x0001500004047984 */ /* 0x000e620000000c00 */
[----:B------:R-:W-:Y:S02]  /*2d30*/  PRMT R0, RZ, 0x654, R0 ;  /* 0x00000654ff007816 */ /* 0x000fe40000000000 */
[C---:B------:R-:W-:Y:S01]  /*2d40*/  ISETP.NE.AND P1, PT, R11.reuse, 0x2, PT ;  /* 0x000000020b00780c */ /* 0x040fe20003f25270 */
[----:B------:R-:W-:Y:S01]  /*2d50*/  @!PT LDS RZ, [RZ] ;  /* 0x00000000fffff984 */ /* 0x000fe20000000800 */
[----:B------:R-:W-:Y:S01]  /*2d60*/  @!PT LDS RZ, [RZ] ;  /* 0x00000000fffff984 */ /* 0x000fe20000000800 */
[----:B------:R-:W-:Y:S01]  /*2d70*/  @!PT LDS RZ, [RZ] ;  /* 0x00000000fffff984 */ /* 0x000fe20000000800 */
[----:B------:R-:W-:Y:S01]  /*2d80*/  @!PT LDS RZ, [RZ] ;  /* 0x00000000fffff984 */ /* 0x000fe20000000800 */
[----:B------:R2:W-:Y:S06]  /*2d90*/  MEMBAR.ALL.CTA ;  /* 0x0000000000007992 */ /* 0x0005ec0000008000 */
[----:B--2---:R-:W2:Y:S01]  /*2da0*/  FENCE.VIEW.ASYNC.S ;  /* 0x00000000000073c6 */ /* 0x004ea20000000000 */
[----:B------:R-:W-:Y:S01]  /*2db0*/  SEL R11, R11, RZ, P1 ;  /* 0x000000ff0b0b7207 */ /* 0x000fe20000800000 */
[----:B--2---:R2:W-:Y:S01]  /*2dc0*/  SYNCS.ARRIVE.TRANS64.RED.A1T0 RZ, [R0+URZ], RZ ;  /* 0x000000ff00ff79a7 */ /* 0x0045e200081004ff */
[----:B-1----:R-:W-:-:S02]  /*2dd0*/  LOP3.LUT P3, RZ, R6, 0x1, RZ, 0xc0, !PT ;  /* 0x0000000106ff7812 */ /* 0x002fc4000786c0ff */
[----:B------:R-:W-:-:S04]  /*2de0*/  SEL R5, RZ, 0x1, P0 ;  /* 0x00000001ff057807 */ /* 0x000fc80000000000 */
[----:B------:R-:W-:Y:S02]  /*2df0*/  LOP3.LUT R8, R8, R5, RZ, 0x3c, !PT ;  /* 0x0000000508087212 */ /* 0x000fe400078e3cff */
[----:B--2---:R-:W-:-:S04]  /*2e00*/  SEL R0, RZ, 0x1, P1 ;  /* 0x00000001ff007807 */ /* 0x004fc80000800000 */
[----:B------:R-:W-:Y:S01]  /*2e10*/  LOP3.LUT R9, R9, R0, RZ, 0x3c, !PT ;  /* 0x0000000009097212 */ /* 0x000fe200078e3cff */
[----:B------:R-:W-:Y:S06]  /*2e20*/  @P3 BRA `(.L_x_54) ;  /* 0xfffffffc002c3947 */ /* 0x000fec000383ffff */
[----:B------:R-:W-:Y:S01]  /*2e30*/  ULEA UR5, UR6, UR37, 0x3 ;  /* 0x0000002506057291 */ /* 0x000fe2000f8e18ff */
[----:B------:R-:W-:-:S08]  /*2e40*/  SHF.L.U32 R3, R12, 0x1f, RZ ;  /* 0x0000001f0c037819 */ /* 0x000fd000000006ff */
[----:B------:R-:W1:Y:S02]  /*2e50*/  SYNCS.PHASECHK.TRANS64 P0, [UR5+0xd0], R3 ;  /* 0x0000d003ff0075a7 */ /* 0x000e640008001005 */
[----:B-1----:R-:W-:Y:S05]  /*2e60*/  @P0 BRA `(.L_x_55) ;  /* 0x0000000000080947 */ /* 0x002fea0003800000 */
[----:B------:R-:W1:Y:S02]  /*2e70*/  SYNCS.PHASECHK.TRANS64.TRYWAIT P0, [UR5+0xd0], R3 ;  /* 0x0000d003ff0075a7 */ /* 0x000e640008001105 */
[----:B-1----:R-:W-:Y:S05]  /*2e80*/  @!P0 BRA `(.L_x_56) ;  /* 0x0000006000088947 */ /* 0x002fea0003800000 */
.L_x_55:
[----:B------:R-:W-:-:S04]  /*2e90*/  UIADD3 UR4, UPT, UPT, UR6, 0x1, URZ ;  /* 0x0000000106047890 */ /* 0x000fc8000fffe0ff */
[----:B------:R-:W-:-:S04]  /*2ea0*/  UISETP.NE.AND UP0, UPT, UR4, 0x2, UPT ;  /* 0x000000020400788c */ /* 0x000fc8000bf05270 */
[----:B------:R-:W-:Y:S02]  /*2eb0*/  USEL UR7, URZ, 0x1, UP0 ;  /* 0x00000001ff077887 */ /* 0x000fe40008000000 */
[----:B------:R-:W-:-:S04]  /*2ec0*/  USEL UR4, UR4, URZ, UP0 ;  /* 0x000000ff04047287 */ /* 0x000fc80008000000 */
[----:B------:R-:W-:Y:S01]  /*2ed0*/  ULEA UR4, UR4, UR37, 0x3 ;  /* 0x0000002504047291 */ /* 0x000fe2000f8e18ff */
[----:B-1----:R-:W-:-:S04]  /*2ee0*/  LOP3.LUT R3, R12, UR7, RZ, 0x3c, !PT ;  /* 0x000000070c037c12 */ /* 0x002fc8000f8e3cff */
[----:B------:R-:W-:-:S04]  /*2ef0*/  SHF.L.U32 R0, R3, 0x1f, RZ ;  /* 0x0000001f03007819 */ /* 0x000fc800000006ff */
[----:B------:R-:W1:Y:S02]  /*2f00*/  SYNCS.PHASECHK.TRANS64 P0, [UR4+0xd0], R0 ;  /* 0x0000d000ff0075a7 */ /* 0x000e640008001004 */
[----:B-1----:R-:W-:Y:S05]  /*2f10*/  @P0 EXIT ;  /* 0x000000000000094d */ /* 0x002fea0003800000 */
[----:B------:R-:W-:Y:S02]  /*2f20*/  SHF.L.U32 R3, R3, 0x1f, RZ ;  /* 0x0000001f03037819 */ /* 0x000fe400000006ff */
[----:B------:R-:W-:-:S07]  /*2f30*/  MOV R0, UR4 ;  /* 0x0000000400007c02 */ /* 0x000fce0008000f00 */
.L_x_57:
[----:B-1----:R1:W2:Y:S02]  /*2f40*/  SYNCS.PHASECHK.TRANS64.TRYWAIT P0, [R0+URZ+0xd0], R3 ;  /* 0x0000d003000075a7 */ /* 0x0022a400080011ff */
[----:B--2---:R-:W-:Y:S05]  /*2f50*/  @!P0 NANOSLEEP.SYNCS 0x989680 ;  /* 0x009896800000895d */ /* 0x004fea0003900000 */
[----:B------:R-:W2:Y:S02]  /*2f60*/  @!P0 SYNCS.PHASECHK.TRANS64 P0, [R0+URZ+0xd0], R3 ;  /* 0x0000d003000085a7 */ /* 0x000ea400080010ff */
[----:B--2---:R-:W-:Y:S05]  /*2f70*/  @P0 EXIT ;  /* 0x000000000000094d */ /* 0x004fea0003800000 */
[----:B------:R-:W-:Y:S05]  /*2f80*/  BRA `(.L_x_57) ;  /* 0xfffffffc00ec7947 */ /* 0x000fea000383ffff */
.L_x_50:
[----:B------:R-:W-:Y:S05]  /*2f90*/  BRA.U UP4, `(.L_x_58) ;  /* 0x0000001104d47547 */ /* 0x000fea000b800000 */
[----:B------:R-:W-:Y:S01]  /*2fa0*/  UMOV UR6, 0x40 ;  /* 0x0000004000067882 */ /* 0x000fe20000000000 */
[----:B------:R-:W-:Y:S01]  /*2fb0*/  NOP ;  /* 0x0000000000007918 */ /* 0x000fe20000000000 */
[----:B------:R-:W-:Y:S01]  /*2fc0*/  ULEA UR6, UR37, UR6, 0x18 ;  /* 0x0000000625067291 */ /* 0x000fe2000f8ec0ff */
[----:B------:R-:W-:Y:S02]  /*2fd0*/  UMOV UR7, 0x400 ;  /* 0x0000040000077882 */ /* 0x000fe40000000000 */
[----:B------:R-:W-:-:S06]  /*2fe0*/  ULEA UR37, UR37, UR7, 0x18 ;  /* 0x0000000725257291 */ /* 0x000fcc000f8ec0ff */
[----:B------:R-:W1:Y:S02]  /*2ff0*/  LDS.U8 R2, [UR6+0x1c] ;  /* 0x00001c06ff027984 */ /* 0x000e640008000000 */
[----:B-1----:R-:W-:-:S13]  /*3000*/  ISETP.NE.AND P0, PT, R2, RZ, PT ;  /* 0x000000ff0200720c */ /* 0x002fda0003f05270 */
[----:B------:R-:W-:Y:S05]  /*3010*/  @P0 BRA `(.L_x_59) ;  /* 0x0000000400080947 */ /* 0x000fea0003800000 */
[----:B------:R-:W-:Y:S02]  /*3020*/  UISETP.NE.U32.AND UP0, UPT, UR5, 0x1, UPT ;  /* 0x000000010500788c */ /* 0x000fe4000bf05070 */
[----:B------:R-:W-:-:S07]  /*3030*/  UIADD3 UR8, UPT, UPT, UR6, 0x8, URZ ;  /* 0x0000000806087890 */ /* 0x000fce000fffe0ff */
[----:B------:R-:W-:Y:S05]  /*3040*/  BRA.U !UP0, `(.L_x_60) ;  /* 0x00000001089c7547 */ /* 0x000fea000b800000 */
[----:B------:R-:W-:Y:S01]  /*3050*/  ELECT P0, URZ, PT ;  /* 0x0000000000ff782f */ /* 0x000fe20003800000 */
[----:B------:R-:W-:-:S12]  /*3060*/  BSSY B0, `(.L_x_60) ;  /* 0x0000025000007945 */ /* 0x000fd80003800000 */
[----:B------:R-:W-:Y:S05]  /*3070*/  @!P0 BRA `(.L_x_61) ;  /* 0x00000000008c8947 */ /* 0x000fea0003800000 */
[----:B------:R-:W-:-:S05]  /*3080*/  UMOV UR7, 0x10 ;  /* 0x0000001000077882 */ /* 0x000fca0000000000 */
[----:B------:R-:W-:Y:S04]  /*3090*/  DEPBAR.LE SB1, 0x36 ;  /* 0x00009d800000791a */ /* 0x000fe80000000000 */
[----:B------:R-:W1:Y:S02]  /*30a0*/  UTCATOMSWS.2CTA.FIND_AND_SET.ALIGN UP1, UR7, UR7 ;  /* 0x00000007000775e3 */ /* 0x000e640008220800 */
[----:B-1----:R-:W-:Y:S01]  /*30b0*/  MOV R11, UR7 ;  /* 0x00000007000b7c02 */ /* 0x002fe20008000f00 */
[----:B------:R-:W-:Y:S06]  /*30c0*/  BRA.U UP1, `(.L_x_62) ;  /* 0x0000000101187547 */ /* 0x000fec000b800000 */
.L_x_63:
[----:B------:R-:W-:Y:S05]  /*30d0*/  NANOSLEEP 0x64 ;  /* 0x000000640000795d */ /* 0x000fea0003800000 */
[----:B------:R-:W-:-:S05]  /*30e0*/  UMOV UR7, 0x10 ;  /* 0x0000001000077882 */ /* 0x000fca0000000000 */
[----:B------:R-:W-:Y:S04]  /*30f0*/  DEPBAR.LE SB1, 0x36 ;  /* 0x00009d800000791a */ /* 0x000fe80000000000 */
[----:B------:R-:W1:Y:S02]  /*3100*/  UTCATOMSWS.2CTA.FIND_AND_SET.ALIGN UP1, UR7, UR7 ;  /* 0x00000007000775e3 */ /* 0x000e640008220800 */
[----:B-1----:R-:W-:Y:S01]  /*3110*/  MOV R11, UR7 ;  /* 0x00000007000b7c02 */ /* 0x002fe20008000f00 */
[----:B------:R-:W-:Y:S05]  /*3120*/  BRA.U !UP1, `(.L_x_63) ;  /* 0xfffffffd09e87547 */ /* 0x000fea000b83ffff */
.L_x_62:
[----:B------:R-:W1:Y:S01]  /*3130*/  LDS R5, [UR6+0x10] ;  /* 0x00001006ff057984 */ /* 0x000e620008000800 */
[----:B------:R-:W-:Y:S01]  /*3140*/  IMAD.U32 R3, RZ, RZ, UR37 ;  /* 0x00000025ff037e24 */ /* 0x000fe2000f8e00ff */
[----:B------:R-:W-:-:S03]  /*3150*/  MOV R2, UR4 ;  /* 0x0000000400027c02 */ /* 0x000fc60008000f00 */
[----:B------:R-:W-:Y:S01]  /*3160*/  VIADD R3, R3, 0x170 ;  /* 0x0000017003037836 */ /* 0x000fe20000000000 */
[----:B-1----:R-:W-:-:S04]  /*3170*/  SHF.L.U32 R5, R5, 0x1f, RZ ;  /* 0x0000001f05057819 */ /* 0x002fc800000006ff */
[----:B------:R-:W1:Y:S02]  /*3180*/  SYNCS.PHASECHK.TRANS64.TRYWAIT P0, [UR6+0x8], R5 ;  /* 0x00000805ff0075a7 */ /* 0x000e640008001106 */
[----:B-1----:R-:W-:Y:S05]  /*3190*/  @P0 BRA `(.L_x_64) ;  /* 0x0000000000080947 */ /* 0x002fea0003800000 */
[----:B------:R-:W1:Y:S02]  /*31a0*/  SYNCS.PHASECHK.TRANS64.TRYWAIT P0, [UR6+0x8], R5 ;  /* 0x00000805ff0075a7 */ /* 0x000e640008001106 */
[----:B-1----:R-:W-:Y:S05]  /*31b0*/  @!P0 BRA `(.L_x_65) ;  /* 0x0000005c00548947 */ /* 0x002fea0003800000 */
.L_x_64:
[----:B-1----:R-:W-:Y:S01]  /*31c0*/  HFMA2 R4, -RZ, RZ, 0, 5.9604644775390625e-08 ;  /* 0x00000001ff047431 */ /* 0x002fe200000001ff */
[----:B------:R-:W-:Y:S01]  /*31d0*/  UPRMT UR7, UR4, 0x654, UR8 ;  /* 0x0000065404077896 */ /* 0x000fe20008000008 */
[----:B------:R-:W-:Y:S01]  /*31e0*/  IMAD.MOV.U32 R6, RZ, RZ, 0xffff ;  /* 0x0000ffffff067424 */ /* 0x000fe200078e00ff */
[----:B------:R-:W-:Y:S01]  /*31f0*/  PRMT R2, R2, 0x654, R3 ;  /* 0x0000065402027816 */ /* 0x000fe20000000003 */
[----:B------:R-:W-:Y:S02]  /*3200*/  IMAD.MOV.U32 R5, RZ, RZ, 0x4 ;  /* 0x00000004ff057424 */ /* 0x000fe400078e00ff */
[----:B------:R-:W-:Y:S01]  /*3210*/  IMAD.SHL.U32 R9, R11, 0x20, RZ ;  /* 0x000000200b097824 */ /* 0x000fe200078e00ff */
[----:B------:R-:W-:Y:S02]  /*3220*/  MOV R3, UR7 ;  /* 0x0000000700037c02 */ /* 0x000fe40008000f00 */
[-C--:B------:R-:W-:Y:S01]  /*3230*/  SHF.L.U32 R7, R6, R11.reuse, RZ ;  /* 0x0000000b06077219 */ /* 0x080fe200000006ff */
[----:B------:R1:W-:Y:S01]  /*3240*/  SYNCS.ARRIVE.TRANS64.RED RZ, [UR7], R5 ;  /* 0x00000005ffff79a7 */ /* 0x0003e20008000407 */
[----:B------:R-:W-:Y:S01]  /*3250*/  SHF.L.U32 R6, R4, R11, RZ ;  /* 0x0000000b04067219 */ /* 0x000fe200000006ff */
[----:B------:R1:W-:Y:S04]  /*3260*/  STS [UR37+0x170], R9 ;  /* 0x00017009ff007988 */ /* 0x0003e80008000825 */
[----:B------:R1:W-:Y:S04]  /*3270*/  STAS [R2.64], R11 ;  /* 0x0000000b02007dbd */ /* 0x0003e8000c0008ff */
[----:B------:R1:W-:Y:S04]  /*3280*/  ATOMS.OR RZ, [UR6+0x14], R7 ;  /* 0x00001407ffff798c */ /* 0x0003e8000b000006 */
[----:B------:R1:W-:Y:S04]  /*3290*/  ATOMS.OR RZ, [UR6+0x18], R6 ;  /* 0x00001806ffff798c */ /* 0x0003e8000b000006 */
[----:B------:R1:W-:Y:S02]  /*32a0*/  ATOMS.XOR RZ, [UR6+0x10], R4 ;  /* 0x00001004ffff798c */ /* 0x0003e4000b800006 */
.L_x_61:
[----:B------:R-:W-:Y:S05]  /*32b0*/  BSYNC B0 ;  /* 0x0000000000007941 */ /* 0x000fea0003800000 */
.L_x_60:
[----:B------:R-:W-:Y:S05]  /*32c0*/  BRA.U UP0, `(.L_x_66) ;  /* 0x00000001006c7547 */ /* 0x000fea000b800000 */
[----:B------:R-:W-:-:S03]  /*32d0*/  UMOV UR7, 0xffffffff ;  /* 0xffffffff00077882 */ /* 0x000fc60000000000 */
[----:B------:R-:W-:Y:S05]  /*32e0*/  BRA.DIV UR7, `(.L_x_67) ;  /* 0x0000005e07207947 */ /* 0x000fea000b800000 */
[----:B------:R-:W-:-:S13]  /*32f0*/  ELECT P6, URZ, PT ;  /* 0x0000000000ff782f */ /* 0x000fda00038c0000 */
.L_x_175:
[----:B------:R-:W-:Y:S05]  /*3300*/  @!P6 BRA `(.L_x_66) ;  /* 0x00000000005ce947 */ /* 0x000fea0003800000 */
[----:B-1----:R-:W1:Y:S02]  /*3310*/  LDS R3, [UR6+0x10] ;  /* 0x00001006ff037984 */ /* 0x002e640008000800 */
[----:B-1----:R-:W-:-:S04]  /*3320*/  SHF.L.U32 R3, R3, 0x1f, RZ ;  /* 0x0000001f03037819 */ /* 0x002fc800000006ff */
[----:B------:R-:W1:Y:S02]  /*3330*/  SYNCS.PHASECHK.TRANS64.TRYWAIT P0, [UR6+0x8], R3 ;  /* 0x00000803ff0075a7 */ /* 0x000e640008001106 */
[----:B-1----:R-:W-:Y:S05]  /*3340*/  @P0 BRA `(.L_x_68) ;  /* 0x0000000000080947 */ /* 0x002fea0003800000 */
[----:B------:R-:W1:Y:S02]  /*3350*/  SYNCS.PHASECHK.TRANS64.TRYWAIT P0, [UR6+0x8], R3 ;  /* 0x00000803ff0075a7 */ /* 0x000e640008001106 */
[----:B-1----:R-:W-:Y:S05]  /*3360*/  @!P0 BRA `(.L_x_69) ;  /* 0x0000005c00208947 */ /* 0x002fea0003800000 */
.L_x_68:
[----:B------:R-:W2:Y:S01]  /*3370*/  LDS R5, [UR37+0x170] ;  /* 0x00017025ff057984 */ /* 0x000ea20008000800 */
[----:B-1----:R-:W-:Y:S02]  /*3380*/  HFMA2 R2, -RZ, RZ, 0, 5.9604644775390625e-08 ;  /* 0x00000001ff027431 */ /* 0x002fe400000001ff */
[----:B------:R-:W-:Y:S01]  /*3390*/  IMAD.MOV.U32 R3, RZ, RZ, 0xffff ;  /* 0x0000ffffff037424 */ /* 0x000fe200078e00ff */
[----:B------:R-:W-:Y:S01]  /*33a0*/  UPRMT UR7, UR4, 0x654, UR8 ;  /* 0x0000065404077896 */ /* 0x000fe20008000008 */
[----:B--2---:R-:W-:-:S03]  /*33b0*/  IMAD.SHL.U32 R4, R5, 0x20, RZ ;  /* 0x0000002005047824 */ /* 0x004fc600078e00ff */
[-C--:B------:R-:W-:Y:S02]  /*33c0*/  SHF.L.U32 R3, R3, R5.reuse, RZ ;  /* 0x0000000503037219 */ /* 0x080fe400000006ff */
[----:B------:R-:W-:Y:S01]  /*33d0*/  SHF.L.U32 R5, R2, R5, RZ ;  /* 0x0000000502057219 */ /* 0x000fe200000006ff */
[----:B------:R2:W-:Y:S04]  /*33e0*/  STS [UR37+0x170], R4 ;  /* 0x00017004ff007988 */ /* 0x0005e80008000825 */
[----:B------:R2:W-:Y:S04]  /*33f0*/  ATOMS.OR RZ, [UR6+0x14], R3 ;  /* 0x00001403ffff798c */ /* 0x0005e8000b000006 */
[----:B------:R2:W-:Y:S01]  /*3400*/  ATOMS.OR RZ, [UR6+0x18], R5 ;  /* 0x00001805ffff798c */ /* 0x0005e2000b000006 */
[----:B------:R-:W-:Y:S03]  /*3410*/  SYNCS.ARRIVE.TRANS64.RED.A1T0 RZ, [UR7], RZ ;  /* 0x000000ffffff79a7 */ /* 0x000fe60008100407 */
[----:B------:R2:W-:Y:S01]  /*3420*/  ATOMS.XOR RZ, [UR6+0x10], R2 ;  /* 0x00001002ffff798c */ /* 0x0005e2000b800006 */
[----:B------:R-:W-:Y:S05]  /*3430*/  BRA `(.L_x_66) ;  /* 0x0000000000107947 */ /* 0x000fea0003800000 */
.L_x_59:
[----:B------:R-:W-:-:S05]  /*3440*/  MOV R2, 0xffffffff ;  /* 0xffffffff00027802 */ /* 0x000fca0000000f00 */
[----:B------:R1:W-:Y:S02]  /*3450*/  STS [UR37+0x170], R2 ;  /* 0x00017002ff007988 */ /* 0x0003e40008000825 */
[----:B-1----:R-:W-:Y:S02]  /*3460*/  MOV R2, 0x3480 ;  /* 0x0000348000027802 */ /* 0x002fe40000000f00 */
[----:B-----5:R-:W-:Y:S05]  /*3470*/  CALL.REL.NOINC `($__internal_1_$__cuda_sm10x_tcgen05_guardrail_trap_phase_invalid_during_alloc) ;  /* 0x0000006000f47944 */ /* 0x020fea0003c00000 */
.L_x_66:
[----:B------:R-:W-:Y:S05]  /*3480*/  WARPSYNC.ALL ;  /* 0x0000000000007948 */ /* 0x000fea0003800000 */
[----:B------:R-:W3:Y:S01]  /*3490*/  S2UR UR7, SR_CgaCtaId ;  /* 0x00000000000779c3 */ /* 0x000ee20000008800 */
[----:B------:R-:W-:Y:S01]  /*34a0*/  UMOV UR6, 0x400 ;  /* 0x0000040000067882 */ /* 0x000fe20000000000 */
[----:B------:R-:W-:-:S06]  /*34b0*/  NOP ;  /* 0x0000000000007918 */ /* 0x000fcc0000000000 */
[----:B------:R-:W-:Y:S06]  /*34c0*/  BAR.ARV 0x6, 0xa0 ;  /* 0x0182800000007b1d */ /* 0x000fec0000002000 */
[----:B------:R-:W4:Y:S01]  /*34d0*/  LDCU UR8, c[0x0][0x38c] ;  /* 0x00007180ff0877ac */ /* 0x000f220008000800 */
[----:B------:R-:W-:Y:S01]  /*34e0*/  LOP3.LUT R0, R0, 0xffff, RZ, 0xc0, !PT ;  /* 0x0000ffff00007812 */ /* 0x000fe200078ec0ff */
[----:B-1----:R-:W-:Y:S01]  /*34f0*/  IMAD.MOV.U32 R9, RZ, RZ, 0x1 ;  /* 0x00000001ff097424 */ /* 0x002fe200078e00ff */
[----:B------:R-:W-:Y:S01]  /*3500*/  LOP3.LUT R8, R8, 0xffff, RZ, 0xc0, !PT ;  /* 0x0000ffff08087812 */ /* 0x000fe200078ec0ff */
[----:B------:R-:W-:Y:S01]  /*3510*/  UMOV UR18, URZ ;  /* 0x000000ff00127c82 */ /* 0x000fe20008000000 */
[----:B------:R-:W-:Y:S01]  /*3520*/  R2UR UR11, R0 ;  /* 0x00000000000b72ca */ /* 0x000fe200000e0000 */
[----:B------:R-:W-:Y:S01]  /*3530*/  UMOV UR17, URZ ;  /* 0x000000ff00117c82 */ /* 0x000fe20008000000 */
[----:B------:R-:W-:Y:S01]  /*3540*/  R2UR UR12, R8 ;  /* 0x00000000080c72ca */ /* 0x000fe200000e0000 */
[----:B------:R-:W-:Y:S01]  /*3550*/  IMAD.MOV.U32 R8, RZ, RZ, RZ ;  /* 0x000000ffff087224 */ /* 0x000fe200078e00ff */
[----:B------:R-:W-:Y:S01]  /*3560*/  UMOV UR16, URZ ;  /* 0x000000ff00107c82 */ /* 0x000fe20008000000 */
[----:B---3--:R-:W-:-:S02]  /*3570*/  ULEA UR7, UR7, UR6, 0x18 ;  /* 0x0000000607077291 */ /* 0x008fc4000f8ec0ff */
[----:B------:R-:W-:Y:S02]  /*3580*/  UISETP.NE.AND UP2, UPT, UR5, URZ, UPT ;  /* 0x000000ff0500728c */ /* 0x000fe4000bf45270 */
[----:B------:R-:W-:Y:S02]  /*3590*/  UIADD3 UR13, UPT, UPT, UR7, 0x12300, URZ ;  /* 0x00012300070d7890 */ /* 0x000fe4000fffe0ff */
[----:B------:R-:W-:Y:S02]  /*35a0*/  UIADD3 UR20, UPT, UPT, UR7, 0x4300, URZ ;  /* 0x0000430007147890 */ /* 0x000fe4000fffe0ff */
[----:B----4-:R-:W-:Y:S01]  /*35b0*/  UIADD3 UR8, UPT, UPT, UR8, 0x3f, URZ ;  /* 0x0000003f08087890 */ /* 0x010fe2000fffe0ff */
[----:B--2---:R-:W1:Y:S01]  /*35c0*/  LDS R2, [UR7+0x170] ;  /* 0x00017007ff027984 */ /* 0x004e620008000800 */
[----:B------:R-:W-:Y:S02]  /*35d0*/  USHF.R.U32.HI UR13, URZ, 0x4, UR13 ;  /* 0x00000004ff0d7899 */ /* 0x000fe4000801160d */
[----:B------:R-:W-:-:S02]  /*35e0*/  USHF.R.S32.HI UR6, URZ, 0x1f, UR8 ;  /* 0x0000001fff067899 */ /* 0x000fc40008011408 */
[----:B------:R-:W-:Y:S02]  /*35f0*/  USHF.R.U32.HI UR20, URZ, 0x4, UR20 ;  /* 0x00000004ff147899 */ /* 0x000fe40008011614 */
[----:B------:R-:W-:Y:S02]  /*3600*/  ULEA.HI UR6, UR6, UR8, URZ, 0x6 ;  /* 0x0000000806067291 */ /* 0x000fe4000f8f30ff */
[----:B------:R-:W-:Y:S02]  /*3610*/  ULOP3.LUT UR13, UR13, 0x3fff, URZ, 0xc0, !UPT ;  /* 0x00003fff0d0d7892 */ /* 0x000fe4000f8ec0ff */
[----:B------:R-:W-:Y:S01]  /*3620*/  USHF.R.S32.HI UR6, URZ, 0x6, UR6 ;  /* 0x00000006ff067899 */ /* 0x000fe20008011406 */
[----:B------:R-:W-:Y:S01]  /*3630*/  UMOV UR28, 0x0 ;  /* 0x00000000001c7882 */ /* 0x000fe20000000000 */
[----:B------:R-:W-:Y:S02]  /*3640*/  UMOV UR29, 0x8208010 ;  /* 0x08208010001d7882 */ /* 0x000fe40000000000 */
[----:B------:R-:W-:-:S02]  /*3650*/  UISETP.LT.AND UP0, UPT, UR6, 0x1, UPT ;  /* 0x000000010600788c */ /* 0x000fc4000bf01270 */
[----:B------:R-:W-:Y:S02]  /*3660*/  ULOP3.LUT UR20, UR20, 0x3fff, URZ, 0xc0, !UPT ;  /* 0x00003fff14147892 */ /* 0x000fe4000f8ec0ff */
[----:B------:R-:W-:Y:S02]  /*3670*/  ULOP3.LUT UR13, UR13, 0x10000, URZ, 0xfc, !UPT ;  /* 0x000100000d0d7892 */ /* 0x000fe4000f8efcff */
[----:B------:R-:W-:Y:S01]  /*3680*/  USEL UR19, UR6, 0x1, !UP0 ;  /* 0x0000000106137887 */ /* 0x000fe2000c000000 */
[----:B------:R-:W-:Y:S01]  /*3690*/  UMOV UR26, 0x0 ;  /* 0x00000000001a7882 */ /* 0x000fe20000000000 */
[----:B------:R-:W-:Y:S01]  /*36a0*/  UMOV UR27, 0x8208010 ;  /* 0x08208010001b7882 */ /* 0x000fe20000000000 */
[----:B------:R-:W-:Y:S01]  /*36b0*/  UMOV UR24, 0x0 ;  /* 0x0000000000187882 */ /* 0x000fe20000000000 */
[----:B------:R-:W-:Y:S01]  /*36c0*/  UMOV UR25, 0x8208010 ;  /* 0x0820801000197882 */ /* 0x000fe20000000000 */
[----:B------:R-:W-:Y:S01]  /*36d0*/  UMOV UR22, 0x0 ;  /* 0x0000000000167882 */ /* 0x000fe20000000000 */
[----:B------:R-:W-:Y:S01]  /*36e0*/  UMOV UR23, 0x8208010 ;  /* 0x0820801000177882 */ /* 0x000fe20000000000 */
[----:B-1----:R-:W-:-:S02]  /*36f0*/  R2UR UR21, R2 ;  /* 0x00000000021572ca */ /* 0x002fc400000e0000 */
[----:B------:R-:W-:-:S13]  /*3700*/  CS2R R2, SRZ ;  /* 0x0000000000027805 */ /* 0x000fda000001ff00 */
.L_x_77:
[C---:B------:R-:W-:Y:S02]  /*3710*/  LEA R0, R8.reuse, UR7, 0x3 ;  /* 0x0000000708007c11 */ /* 0x040fe4000f8e18ff */
[----:B------:R-:W-:Y:S02]  /*3720*/  SHF.L.U32 R5, R3, 0x1f, RZ ;  /* 0x0000001f03057819 */ /* 0x000fe400000006ff */
[----:B------:R-:W-:Y:S02]  /*3730*/  LEA R4, R8, UR7, 0x4 ;  /* 0x0000000708047c11 */ /* 0x000fe4000f8e20ff */
[----:B------:R-:W1:Y:S02]  /*3740*/  SYNCS.PHASECHK.TRANS64.TRYWAIT P0, [R0+URZ+0xc0], R5 ;  /* 0x0000c005000075a7 */ /* 0x000e6400080011ff */
[----:B-1-34-:R-:W-:Y:S05]  /*3750*/  @!P0 BRA `(.L_x_70) ;  /* 0x00000058003c8947 */ /* 0x01afea0003800000 */
.L_x_176:
[----:B-1----:R-:W1:Y:S01]  /*3760*/  LDS.128 R4, [R4+0x150] ;  /* 0x0001500004047984 */ /* 0x002e620000000c00 */
[----:B------:R-:W-:Y:S02]  /*3770*/  VIADD R0, R0, 0xd0 ;  /* 0x000000d000007836 */ /* 0x000fe40000000000 */
[----:B------:R-:W-:Y:S01]  /*3780*/  VIADD R8, R8, 0x1 ;  /* 0x0000000108087836 */ /* 0x000fe20000000000 */
[----:B------:R-:W-:Y:S01]  /*3790*/  @!PT LDS RZ, [RZ] ;  /* 0x00000000fffff984 */ /* 0x000fe20000000800 */
[----:B------:R-:W-:Y:S01]  /*37a0*/  @!PT LDS RZ, [RZ] ;  /* 0x00000000fffff984 */ /* 0x000fe20000000800 */
[----:B------:R-:W-:Y:S01]  /*37b0*/  @!PT LDS RZ, [RZ] ;  /* 0x00000000fffff984 */ /* 0x000fe20000000800 */
[----:B------:R-:W-:Y:S01]  /*37c0*/  @!PT LDS RZ, [RZ] ;  /* 0x00000000fffff984 */ /* 0x000fe20000000800 */
[----:B------:R2:W-:Y:S06]  /*37d0*/  MEMBAR.ALL.CTA ;  /* 0x0000000000007992 */ /* 0x0005ec0000008000 */
[----:B--2---:R-:W2:Y:S01]  /*37e0*/  FENCE.VIEW.ASYNC.S ;  /* 0x00000000000073c6 */ /* 0x004ea20000000000 */
[----:B------:R-:W-:-:S04]  /*37f0*/  PRMT R0, RZ, 0x654, R0 ;  /* 0x00000654ff007816 */ /* 0x000fc80000000000 */
[----:B--2---:R2:W-:Y:S01]  /*3800*/  SYNCS.ARRIVE.TRANS64.RED.A1T0 RZ, [R0+URZ], RZ ;  /* 0x000000ff00ff79a7 */ /* 0x0045e200081004ff */
[----:B-1----:R-:W-:Y:S01]  /*3810*/  LOP3.LUT P1, RZ, R6, 0x1, RZ, 0xc0, !PT ;  /* 0x0000000106ff7812 */ /* 0x002fe2000782c0ff */
[----:B--2---:R-:W-:-:S12]  /*3820*/  BRA.U UP2, `(.L_x_71) ;  /* 0x0000000502087547 */ /* 0x004fd8000b800000 */
[----:B------:R-:W1:Y:S01]  /*3830*/  LDCU UR8, c[0x0][0x38c] ;  /* 0x00007180ff0877ac */ /* 0x000e620008000800 */
[----:B------:R-:W-:Y:S02]  /*3840*/  PLOP3.LUT P2, PT, PT, PT, PT, 0x80, 0x8 ;  /* 0x000000000008781c */ /* 0x000fe40003f4f070 */
[----:B------:R-:W-:Y:S01]  /*3850*/  SHF.L.U32 R5, R9, 0x1f, RZ ;  /* 0x0000001f09057819 */ /* 0x000fe200000006ff */
[----:B------:R-:W-:Y:S02]  /*3860*/  ULEA UR9, UR18, UR7, 0x3 ;  /* 0x0000000712097291 */ /* 0x000fe4000f8e18ff */
[----:B------:R-:W-:Y:S02]  /*3870*/  ULEA UR10, UR18, UR21, 0x6 ;  /* 0x00000015120a7291 */ /* 0x000fe4000f8e30ff */
[----:B-1----:R-:W-:-:S06]  /*3880*/  UISETP.GE.AND UP0, UPT, UR8, 0x1, UPT ;  /* 0x000000010800788c */ /* 0x002fcc000bf06270 */
[----:B------:R-:W-:-:S05]  /*3890*/  PLOP3.LUT P0, PT, PT, PT, UP0, 0x80, 0x8 ;  /* 0x000000000008781c */ /* 0x000fca0003f0f008 */
[----:B------:R-:W-:-:S08]  /*38a0*/  @UP0 ULEA UR8, UR17, UR7, 0x3 ;  /* 0x0000000711080291 */ /* 0x000fd0000f8e18ff */
[----:B------:R-:W-:-:S04]  /*38b0*/  @P0 SHF.L.U32 R0, R2, 0x1f, RZ ;  /* 0x0000001f02000819 */ /* 0x000fc800000006ff */
[----:B------:R1:W2:Y:S01]  /*38c0*/  @P0 SYNCS.PHASECHK.TRANS64.TRYWAIT P2, [UR8], R0 ;  /* 0x00000000ff0005a7 */ /* 0x0002a20008041108 */
[----:B------:R-:W3:Y:S02]  /*38d0*/  SYNCS.PHASECHK.TRANS64.TRYWAIT P0, [UR9+0x100], R5 ;  /* 0x00010005ff0075a7 */ /* 0x000ee40008001109 */
[----:B-123--:R-:W-:Y:S05]  /*38e0*/  @!P0 BRA `(.L_x_72) ;  /* 0x0000005400ec8947 */ /* 0x00efea0003800000 */
.L_x_178:
[----:B------:R-:W-:Y:S01]  /*38f0*/  UMOV UR15, UR16 ;  /* 0x00000010000f7c82 */ /* 0x000fe20008000000 */
[----:B------:R-:W-:Y:S05]  /*3900*/  BRA.U !UP0, `(.L_x_73) ;  /* 0x0000000108c07547 */ /* 0x000fea000b800000 */
[----:B------:R-:W-:Y:S02]  /*3910*/  UIADD3 UR15, UPT, UPT, UR19, UR16, URZ ;  /* 0x00000010130f7290 */ /* 0x000fe4000fffe0ff */
[----:B------:R-:W-:Y:S01]  /*3920*/  UPLOP3.LUT UP3, UPT, UPT, UPT, UPT, 0x40, 0x4 ;  /* 0x000000000004789c */ /* 0x000fe20003f6e870 */
[----:B------:R-:W-:Y:S01]  /*3930*/  UMOV UR14, UR6 ;  /* 0x00000006000e7c82 */ /* 0x000fe20008000000 */
[----:B------:R-:W-:-:S09]  /*3940*/  UMOV UR46, UR17 ;  /* 0x00000011002e7c82 */ /* 0x000fd20008000000 */
.L_x_76:
[----:B--2---:R-:W-:Y:S01]  /*3950*/  ULEA UR8, UR46, UR7, 0x3 ;  /* 0x000000072e087291 */ /* 0x004fe2000f8e18ff */
[----:B---3--:R-:W-:Y:S11]  /*3960*/  @P2 BRA `(.L_x_74) ;  /* 0x00000000000c2947 */ /* 0x008ff60003800000 */
[----:B-1----:R-:W-:Y:S04]  /*3970*/  SHF.L.U32 R5, R2, 0x1f, RZ ;  /* 0x0000001f02057819 */ /* 0x002fe800000006ff */
[----:B------:R-:W1:Y:S02]  /*3980*/  SYNCS.PHASECHK.TRANS64.TRYWAIT P0, [UR8], R5 ;  /* 0x00000005ff0075a7 */ /* 0x000e640008001108 */
[----:B-1----:R-:W-:Y:S05]  /*3990*/  @!P0 BRA `(.L_x_75) ;  /* 0x0000005400d88947 */ /* 0x002fea0003800000 */
.L_x_74:
[----:B------:R-:W-:Y:S01]  /*39a0*/  UISETP.NE.AND UP0, UPT, UR14, 0x1, UPT ;  /* 0x000000010e00788c */ /* 0x000fe2000bf05270 */
[----:B------:R-:W-:Y:S01]  /*39b0*/  PLOP3.LUT P2, PT, PT, PT, PT, 0x80, 0x8 ;  /* 0x000000000008781c */ /* 0x000fe20003f4f070 */
[----:B------:R-:W-:Y:S02]  /*39c0*/  UIADD3 UR17, UPT, UPT, UR46, 0x1, URZ ;  /* 0x000000012e117890 */ /* 0x000fe4000fffe0ff */
[----:B------:R-:W-:Y:S02]  /*39d0*/  ULEA UR32, UR46, UR20, 0x9 ;  /* 0x000000142e207291 */ /* 0x000fe4000f8e48ff */
[----:B------:R-:W-:Y:S01]  /*39e0*/  UISETP.NE.AND UP1, UPT, UR17, 0x7, UPT ;  /* 0x000000071100788c */ /* 0x000fe2000bf25270 */
[----:B------:R-:W-:Y:S01]  /*39f0*/  PLOP3.LUT P0, PT, PT, PT, UP0, 0x80, 0x8 ;  /* 0x000000000008781c */ /* 0x000fe20003f0f008 */
[----:B------:R-:W-:Y:S02]  /*3a00*/  UIADD3 UR44, UPT, UPT, UR32, 0x80, URZ ;  /* 0x00000080202c7890 */ /* 0x000fe4000fffe0ff */
[----:B------:R-:W-:Y:S02]  /*3a10*/  USEL UR31, URZ, 0x1, UP1 ;  /* 0x00000001ff1f7887 */ /* 0x000fe40008800000 */
[----:B------:R-:W-:Y:S02]  /*3a20*/  USEL UR17, UR17, URZ, UP1 ;  /* 0x000000ff11117287 */ /* 0x000fe40008800000 */
[----:B------:R-:W-:Y:S02]  /*3a30*/  UIADD3 UR40, UPT, UPT, UR32, 0x100, URZ ;  /* 0x0000010020287890 */ /* 0x000fe4000fffe0ff */
[----:B------:R-:W-:Y:S01]  /*3a40*/  @UP0 ULEA UR30, UR17, UR7, 0x3 ;  /* 0x00000007111e0291 */ /* 0x000fe2000f8e18ff */
[----:B------:R-:W-:Y:S01]  /*3a50*/  LOP3.LUT R2, R2, UR31, RZ, 0x3c, !PT ;  /* 0x0000001f02027c12 */ /* 0x000fe2000f8e3cff */
[----:B------:R-:W-:Y:S02]  /*3a60*/  UIADD3 UR36, UPT, UPT, UR32, 0x180, URZ ;  /* 0x0000018020247890 */ /* 0x000fe4000fffe0ff */
[----:B------:R-:W-:Y:S01]  /*3a70*/  UIADD3 UR8, UPT, UPT, UR8, 0x38, URZ ;  /* 0x0000003808087890 */ /* 0x000fe2000fffe0ff */
[----:B-1----:R-:W-:Y:S01]  /*3a80*/  @P0 SHF.L.U32 R0, R2, 0x1f, RZ ;  /* 0x0000001f02000819 */ /* 0x002fe200000006ff */
[----:B------:R-:W-:Y:S02]  /*3a90*/  UIADD3 UR16, UPT, UPT, UR16, 0x1, URZ ;  /* 0x0000000110107890 */ /* 0x000fe4000fffe0ff */
[----:B------:R-:W-:Y:S01]  /*3aa0*/  UIADD3 UR14, UPT, UPT, UR14, -0x1, URZ ;  /* 0xffffffff0e0e7890 */ /* 0x000fe2000fffe0ff */
[----:B------:R2:W3:Y:S01]  /*3ab0*/  @P0 SYNCS.PHASECHK.TRANS64.TRYWAIT P2, [UR30], R0 ;  /* 0x00000000ff0005a7 */ /* 0x0004e2000804111e */
[----:B------:R-:W-:Y:S02]  /*3ac0*/  ULEA UR30, UR46, UR13, 0x9 ;  /* 0x0000000d2e1e7291 */ /* 0x000fe4000f8e48ff */
[----:B------:R-:W-:Y:S02]  /*3ad0*/  UISETP.NE.AND UP0, UPT, UR16, UR15, UPT ;  /* 0x0000000f1000728c */ /* 0x000fe4000bf05270 */
[----:B------:R-:W-:Y:S02]  /*3ae0*/  UIADD3 UR42, UPT, UPT, UR30, 0x2, URZ ;  /* 0x000000021e2a7890 */ /* 0x000fe4000fffe0ff */
[----:B------:R-:W-:Y:S02]  /*3af0*/  UIADD3 UR38, UPT, UPT, UR30, 0x4, URZ ;  /* 0x000000041e267890 */ /* 0x000fe4000fffe0ff */
[----:B------:R-:W-:Y:S01]  /*3b00*/  UIADD3 UR34, UPT, UPT, UR30, 0x6, URZ ;  /* 0x000000061e227890 */ /* 0x000fe2000fffe0ff */
[----:B------:R-:W-:Y:S01]  /*3b10*/  UMOV UR33, 0x40004040 ;  /* 0x4000404000217882 */ /* 0x000fe20000000000 */
[----:B------:R-:W-:Y:S01]  /*3b20*/  UMOV UR31, 0x40004040 ;  /* 0x40004040001f7882 */ /* 0x000fe20000000000 */
[----:B------:R-:W-:Y:S01]  /*3b30*/  UMOV UR45, 0x40004040 ;  /* 0x40004040002d7882 */ /* 0x000fe20000000000 */
[----:B------:R2:W-:Y:S01]  /*3b40*/  UTCHMMA.2CTA gdesc[UR32], gdesc[UR30], tmem[UR10], tmem[UR28], idesc[UR29], UP3 ;  /* 0x00ff1c1e200075ea */ /* 0x0005e20009a0000a */
[----:B------:R-:W-:Y:S01]  /*3b50*/  UPLOP3.LUT UP3, UPT, UPT, UPT, UPT, 0x80, 0x8 ;  /* 0x000000000008789c */ /* 0x000fe20003f6f070 */
[----:B------:R-:W-:Y:S01]  /*3b60*/  UMOV UR43, 0x40004040 ;  /* 0x40004040002b7882 */ /* 0x000fe20000000000 */
[----:B------:R-:W-:Y:S01]  /*3b70*/  UMOV UR41, 0x40004040 ;  /* 0x4000404000297882 */ /* 0x000fe20000000000 */
[----:B------:R2:W-:Y:S01]  /*3b80*/  UTCHMMA.2CTA gdesc[UR44], gdesc[UR42], tmem[UR10], tmem[UR26], idesc[UR27], UPT ;  /* 0x00ff1a2a2c0075ea */ /* 0x0005e2000ba0000a */
[----:B------:R-:W-:Y:S01]  /*3b90*/  UMOV UR39, 0x40004040 ;  /* 0x4000404000277882 */ /* 0x000fe20000000000 */
[----:B------:R-:W-:Y:S01]  /*3ba0*/  UMOV UR37, 0x40004040 ;  /* 0x4000404000257882 */ /* 0x000fe20000000000 */
[----:B------:R-:W-:Y:S01]  /*3bb0*/  UMOV UR35, 0x40004040 ;  /* 0x4000404000237882 */ /* 0x000fe20000000000 */
[----:B------:R2:W-:Y:S01]  /*3bc0*/  UTCHMMA.2CTA gdesc[UR40], gdesc[UR38], tmem[UR10], tmem[UR24], idesc[UR25], UPT ;  /* 0x00ff1826280075ea */ /* 0x0005e2000ba0000a */
[----:B------:R2:W-:Y:S01]  /*3bd0*/  UTCHMMA.2CTA gdesc[UR36], gdesc[UR34], tmem[UR10], tmem[UR22], idesc[UR23], UPT ;  /* 0x00ff1622240075ea */ /* 0x0005e2000ba0000a */
[----:B------:R2:W-:Y:S01]  /*3be0*/  UTCBAR.2CTA.MULTICAST [UR8], URZ, UR12 ;  /* 0x000000ff080073e9 */ /* 0x0005e2000820080c */
[----:B------:R-:W-:Y:S01]  /*3bf0*/  UMOV UR46, UR17 ;  /* 0x00000011002e7c82 */ /* 0x000fe20008000000 */
[----:B------:R-:W-:Y:S05]  /*3c00*/  BRA.U UP0, `(.L_x_76) ;  /* 0xfffffffd00507547 */ /* 0x000fea000b83ffff */
.L_x_73:
[----:B------:R-:W-:Y:S01]  /*3c10*/  UIADD3 UR9, UPT, UPT, UR9, 0xe0, URZ ;  /* 0x000000e009097890 */ /* 0x000fe2000fffe0ff */
[----:B------:R-:W-:-:S08]  /*3c20*/  UMOV UR16, UR15 ;  /* 0x0000000f00107c82 */ /* 0x000fd00008000000 */
[----:B------:R4:W-:Y:S01]  /*3c30*/  UTCBAR.2CTA.MULTICAST [UR9], URZ, UR11 ;  /* 0x000000ff090073e9 */ /* 0x0009e2000820080b */
[----:B------:R-:W-:Y:S02]  /*3c40*/  NOP ;  /* 0x0000000000007918 */ /* 0x000fe40000000000 */
.L_x_71:
[----:B------:R-:W-:Y:S01]  /*3c50*/  UIADD3 UR18, UPT, UPT, UR18, 0x1, URZ ;  /* 0x0000000112127890 */ /* 0x000fe2000fffe0ff */
[----:B------:R-:W-:-:S03]  /*3c60*/  ISETP.NE.AND P0, PT, R8, 0x2, PT ;  /* 0x000000020800780c */ /* 0x000fc60003f05270 */
[----:B------:R-:W-:Y:S01]  /*3c70*/  UISETP.NE.AND UP0, UPT, UR18, 0x4, UPT ;  /* 0x000000041200788c */ /* 0x000fe2000bf05270 */
[----:B-12---:R-:W-:Y:S02]  /*3c80*/  SEL R0, RZ, 0x1, P0 ;  /* 0x00000001ff007807 */ /* 0x006fe40000000000 */
[----:B------:R-:W-:Y:S01]  /*3c90*/  SEL R8, R8, RZ, P0 ;  /* 0x000000ff08087207 */ /* 0x000fe20000000000 */
[----:B------:R-:W-:Y:S01]  /*3ca0*/  USEL UR8, URZ, 0x1, UP0 ;  /* 0x00000001ff087887 */ /* 0x000fe20008000000 */
[----:B------:R-:W-:Y:S01]  /*3cb0*/  LOP3.LUT R3, R3, R0, RZ, 0x3c, !PT ;  /* 0x0000000003037212 */ /* 0x000fe200078e3cff */
[----:B------:R-:W-:-:S04]  /*3cc0*/  USEL UR18, UR18, URZ, UP0 ;  /* 0x000000ff12127287 */ /* 0x000fc80008000000 */
[----:B------:R-:W-:Y:S01]  /*3cd0*/  LOP3.LUT R9, R9, UR8, RZ, 0x3c, !PT ;  /* 0x0000000809097c12 */ /* 0x000fe2000f8e3cff */
[----:B------:R-:W-:Y:S07]  /*3ce0*/  @P1 BRA `(.L_x_77) ;  /* 0xfffffff800881947 */ /* 0x000fee000383ffff */
[----:B------:R-:W1:Y:S01]  /*3cf0*/  S2UR UR6, SR_CgaCtaId ;  /* 0x00000000000679c3 */ /* 0x000e620000008800 */
[----:B------:R-:W-:Y:S01]  /*3d00*/  ELECT P0, URZ, PT ;  /* 0x0000000000ff782f */ /* 0x000fe20003800000 */
[----:B------:R-:W-:Y:S01]  /*3d10*/  HFMA2 R0, -RZ, RZ, 0, 5.9604644775390625e-08 ;  /* 0x00000001ff007431 */ /* 0x000fe200000001ff */
[----:B------:R-:W-:-:S05]  /*3d20*/  UMOV UR8, 0x40 ;  /* 0x0000004000087882 */ /* 0x000fca0000000000 */
[----:B------:R-:W-:Y:S01]  /*3d30*/  UVIRTCOUNT.DEALLOC.SMPOOL 0x80 ;  /* 0x000000800000784c */ /* 0x000fe20000000000 */
[----:B------:R-:W-:Y:S02]  /*3d40*/  UISETP.NE.AND UP0, UPT, UR5, URZ, UPT ;  /* 0x000000ff0500728c */ /* 0x000fe4000bf05270 */
[----:B-1----:R-:W-:-:S09]  /*3d50*/  ULEA UR6, UR6, UR8, 0x18 ;  /* 0x0000000806067291 */ /* 0x002fd2000f8ec0ff */
[----:B------:R1:W-:Y:S01]  /*3d60*/  @P0 STS.U8 [UR6+0x1c], R0 ;  /* 0x00001c00ff000988 */ /* 0x0003e20008000006 */
[----:B------:R-:W-:Y:S05]  /*3d70*/  BRA.U UP0, `(.L_x_78) ;  /* 0x0000000100a07547 */ /* 0x000fea000b800000 */
[----:B------:R-:W-:Y:S01]  /*3d80*/  UIADD3 UR5, UPT, UPT, UR7, 0x100, URZ ;  /* 0x0000010007057890 */ /* 0x000fe2000fffe0ff */
[----:B------:R-:W-:-:S03]  /*3d90*/  SHF.L.U32 R3, R9, 0x1f, RZ ;  /* 0x0000001f09037819 */ /* 0x000fc600000006ff */
[----:B------:R-:W-:-:S09]  /*3da0*/  ULEA UR8, UR18, UR5, 0x3 ;  /* 0x0000000512087291 */ /* 0x000fd2000f8e18ff */
[----:B------:R-:W2:Y:S02]  /*3db0*/  SYNCS.PHASECHK.TRANS64.TRYWAIT P0, [UR8], R3 ;  /* 0x00000003ff0075a7 */ /* 0x000ea40008001108 */
[----:B--2---:R-:W-:Y:S05]  /*3dc0*/  @!P0 BRA `(.L_x_79) ;  /* 0x0000005000e48947 */ /* 0x004fea0003800000 */
.L_x_181:
[----:B----4-:R-:W-:-:S04]  /*3dd0*/  UIADD3 UR9, UPT, UPT, UR18, 0x1, URZ ;  /* 0x0000000112097890 */ /* 0x010fc8000fffe0ff */
        /* <DEDUP_REMOVED lines=8> */
.L_x_183:
        /* <DEDUP_REMOVED lines=9> */
.L_x_185:
[----:B------:R-:W-:-:S04]  /*3ef0*/  UIADD3 UR9, UPT, UPT, UR9, 0x1, URZ ;  /* 0x0000000109097890 */ /* 0x000fc8000fffe0ff */
[----:B------:R-:W-:-:S04]  /*3f00*/  UISETP.NE.AND UP1, UPT, UR9, 0x4, UPT ;  /* 0x000000040900788c */ /* 0x000fc8000bf25270 */
[----:B------:R-:W-:Y:S02]  /*3f10*/  USEL UR8, URZ, 0x1, UP1 ;  /* 0x00000001ff087887 */ /* 0x000fe40008800000 */
[----:B------:R-:W-:-:S04]  /*3f20*/  USEL UR9, UR9, URZ, UP1 ;  /* 0x000000ff09097287 */ /* 0x000fc80008800000 */
[----:B------:R-:W-:Y:S01]  /*3f30*/  ULEA UR9, UR9, UR5, 0x3 ;  /* 0x0000000509097291 */ /* 0x000fe2000f8e18ff */
[----:B-1----:R-:W-:-:S04]  /*3f40*/  LOP3.LUT R3, R2, UR8, RZ, 0x3c, !PT ;  /* 0x0000000802037c12 */ /* 0x002fc8000f8e3cff */
[----:B------:R-:W-:Y:S01]  /*3f50*/  SHF.L.U32 R3, R3, 0x1f, RZ ;  /* 0x0000001f03037819 */ /* 0x000fe200000006ff */
[----:B------:R-:W-:-:S04]  /*3f60*/  IMAD.U32 R0, RZ, RZ, UR9 ;  /* 0x00000009ff007e24 */ /* 0x000fc8000f8e00ff */
[----:B------:R1:W2:Y:S03]  /*3f70*/  SYNCS.PHASECHK.TRANS64.TRYWAIT P0, [R0+URZ], R3 ;  /* 0x00000003000075a7 */ /* 0x0002a600080011ff */
[----:B--2---:R-:W-:Y:S05]  /*3f80*/  @!P0 NANOSLEEP.SYNCS 0x989680 ;  /* 0x009896800000895d */ /* 0x004fea0003900000 */
[----:B------:R-:W2:Y:S02]  /*3f90*/  @!P0 SYNCS.PHASECHK.TRANS64 P0, [R0+URZ], R3 ;  /* 0x00000003000085a7 */ /* 0x000ea400080010ff */
[----:B--2---:R-:W-:Y:S05]  /*3fa0*/  @P0 BRA `(.L_x_82) ;  /* 0x0000000000200947 */ /* 0x004fea0003800000 */
.L_x_83:
[----:B--2---:R2:W4:Y:S02]  /*3fb0*/  SYNCS.PHASECHK.TRANS64.TRYWAIT P0, [R0+URZ], R3 ;  /* 0x00000003000075a7 */ /* 0x00452400080011ff */
[----:B----4-:R-:W-:Y:S05]  /*3fc0*/  @!P0 NANOSLEEP.SYNCS 0x989680 ;  /* 0x009896800000895d */ /* 0x010fea0003900000 */
[----:B------:R-:W4:Y:S02]  /*3fd0*/  @!P0 SYNCS.PHASECHK.TRANS64 P0, [R0+URZ], R3 ;  /* 0x00000003000085a7 */ /* 0x000f2400080010ff */
[----:B----4-:R-:W-:Y:S05]  /*3fe0*/  @!P0 BRA `(.L_x_83) ;  /* 0xfffffffc00f08947 */ /* 0x010fea000383ffff */
[----:B------:R-:W-:Y:S05]  /*3ff0*/  BRA `(.L_x_82) ;  /* 0x00000000000c7947 */ /* 0x000fea0003800000 */
.L_x_78:
[----:B------:R-:W-:-:S04]  /*4000*/  UIADD3 UR5, UPT, UPT, UR7, 0x140, URZ ;  /* 0x0000014007057890 */ /* 0x000fc8000fffe0ff */
[----:B------:R-:W-:-:S09]  /*4010*/  UPRMT UR5, UR4, 0x654, UR5 ;  /* 0x0000065404057896 */ /* 0x000fd20008000005 */
[----:B------:R-:W-:Y:S03]  /*4020*/  SYNCS.ARRIVE.TRANS64.RED.A1T0 RZ, [UR5], RZ ;  /* 0x000000ffffff79a7 */ /* 0x000fe60008100405 */
.L_x_82:
[----:B-12---:R-:W-:Y:S01]  /*4030*/  SHF.L.U32 R3, RZ, 0x1f, RZ ;  /* 0x0000001fff037819 */ /* 0x006fe200000006ff */
[----:B------:R-:W-:Y:S01]  /*4040*/  UIADD3 UR5, UPT, UPT, UR7, 0x140, URZ ;  /* 0x0000014007057890 */ /* 0x000fe2000fffe0ff */
[----:B------:R-:W-:Y:S02]  /*4050*/  PLOP3.LUT P0, PT, PT, PT, UP0, 0x80, 0x8 ;  /* 0x000000000008781c */ /* 0x000fe40003f0f008 */
[----:B------:R-:W1:Y:S02]  /*4060*/  SYNCS.PHASECHK.TRANS64.TRYWAIT P1, [UR7+0x140], R3 ;  /* 0x00014003ff0075a7 */ /* 0x000e640008021107 */
[----:B-1----:R-:W-:Y:S09]  /*4070*/  @!P1 BRA `(.L_x_84) ;  /* 0x0000005000809947 */ /* 0x002ff20003800000 */
.L_x_187:
[----:B------:R-:W-:Y:S01]  /*4080*/  @!UP0 UPRMT UR5, UR4, 0x654, UR5 ;  /* 0x0000065404058896 */ /* 0x000fe20008000005 */
[----:B------:R-:W-:Y:S02]  /*4090*/  UMOV UR8, 0xffff ;  /* 0x0000ffff00087882 */ /* 0x000fe40000000000 */
[----:B------:R-:W-:-:S06]  /*40a0*/  UMOV UR4, 0x1 ;  /* 0x0000000100047882 */ /* 0x000fcc0000000000 */
[----:B------:R-:W-:Y:S01]  /*40b0*/  @!P0 SYNCS.ARRIVE.TRANS64.RED.A1T0 RZ, [UR5], RZ ;  /* 0x000000ffffff89a7 */ /* 0x000fe20008100405 */
[----:B------:R-:W-:Y:S01]  /*40c0*/  NOP ;  /* 0x0000000000007918 */ /* 0x000fe20000000000 */
[----:B-1----:R-:W1:Y:S01]  /*40d0*/  LDS R0, [UR6+0x14] ;  /* 0x00001406ff007984 */ /* 0x002e620008000800 */
[----:B------:R-:W-:-:S04]  /*40e0*/  ULOP3.LUT UR5, UR21, 0xffff, URZ, 0xc0, !UPT ;  /* 0x0000ffff15057892 */ /* 0x000fc8000f8ec0ff */
[----:B------:R-:W-:-:S04]  /*40f0*/  USHF.R.U32.HI UR5, URZ, 0x5, UR5 ;  /* 0x00000005ff057899 */ /* 0x000fc80008011605 */
[----:B------:R-:W-:Y:S02]  /*4100*/  USHF.L.U32 UR8, UR8, UR5, URZ ;  /* 0x0000000508087299 */ /* 0x000fe400080006ff */
[----:B------:R-:W-:-:S04]  /*4110*/  USHF.L.U32 UR4, UR4, UR5, URZ ;  /* 0x0000000504047299 */ /* 0x000fc800080006ff */
[----:B-1----:R-:W-:-:S04]  /*4120*/  LOP3.LUT R0, R0, UR8, RZ, 0xc0, !PT ;  /* 0x0000000800007c12 */ /* 0x002fc8000f8ec0ff */
[----:B------:R-:W-:-:S13]  /*4130*/  ISETP.NE.AND P0, PT, R0, UR8, PT ;  /* 0x0000000800007c0c */ /* 0x000fda000bf05270 */
[----:B------:R-:W-:Y:S05]  /*4140*/  @P0 BRA `(.L_x_85) ;  /* 0x0000000000580947 */ /* 0x000fea0003800000 */
[----:B------:R-:W1:Y:S02]  /*4150*/  LDS R0, [UR6+0x18] ;  /* 0x00001806ff007984 */ /* 0x000e640008000800 */
[----:B-1----:R-:W-:-:S04]  /*4160*/  LOP3.LUT R0, R0, UR4, RZ, 0xc0, !PT ;  /* 0x0000000400007c12 */ /* 0x002fc8000f8ec0ff */
[----:B------:R-:W-:-:S13]  /*4170*/  ISETP.NE.AND P0, PT, R0, UR4, PT ;  /* 0x0000000400007c0c */ /* 0x000fda000bf05270 */
[----:B------:R-:W-:Y:S05]  /*4180*/  @P0 BRA `(.L_x_86) ;  /* 0x00000000003c0947 */ /* 0x000fea0003800000 */
[----:B------:R-:W1:Y:S01]  /*4190*/  S2R R2, SR_LANEID ;  /* 0x0000000000027919 */ /* 0x000e620000000000 */
[----:B------:R-:W-:Y:S01]  /*41a0*/  ULOP3.LUT UR8, URZ, UR8, URZ, 0x33, !UPT ;  /* 0x00000008ff087292 */ /* 0x000fe2000f8e33ff */
[----:B------:R-:W-:Y:S01]  /*41b0*/  LOP3.LUT R4, RZ, UR4, RZ, 0x33, !PT ;  /* 0x00000004ff047c12 */ /* 0x000fe2000f8e33ff */
[----:B------:R-:W-:Y:S02]  /*41c0*/  VOTEU.ANY UR7, UPT, PT ;  /* 0x0000000000077886 */ /* 0x000fe400038e0100 */
[----:B------:R-:W-:Y:S01]  /*41d0*/  UFLO.U32 UR7, UR7 ;  /* 0x00000007000772bd */ /* 0x000fe200080e0000 */
[----:B------:R-:W2:Y:S01]  /*41e0*/  REDUX UR4, R4 ;  /* 0x00000000040473c4 */ /* 0x000ea20000000000 */
[----:B------:R-:W-:-:S06]  /*41f0*/  IMAD.U32 R0, RZ, RZ, UR8 ;  /* 0x00000008ff007e24 */ /* 0x000fcc000f8e00ff */
[----:B------:R1:W-:Y:S01]  /*4200*/  UTCATOMSWS.AND URZ, UR8 ;  /* 0x0000000800ff79e3 */ /* 0x0003e20008000000 */
[----:B------:R-:W3:Y:S01]  /*4210*/  REDUX UR5, R0 ;  /* 0x00000000000573c4 */ /* 0x000ee20000000000 */
[----:B-1----:R-:W-:Y:S01]  /*4220*/  ISETP.EQ.U32.AND P0, PT, R2, UR7, PT ;  /* 0x0000000702007c0c */ /* 0x002fe2000bf02070 */
[----:B--2---:R-:W-:Y:S01]  /*4230*/  IMAD.U32 R2, RZ, RZ, UR4 ;  /* 0x00000004ff027e24 */ /* 0x004fe2000f8e00ff */
[----:B---3--:R-:W-:-:S11]  /*4240*/  MOV R3, UR5 ;  /* 0x0000000500037c02 */ /* 0x008fd60008000f00 */
[----:B------:R1:W-:Y:S04]  /*4250*/  @P0 ATOMS.AND RZ, [UR6+0x14], R3 ;  /* 0x00001403ffff098c */ /* 0x0003e8000a800006 */
[----:B------:R1:W-:Y:S01]  /*4260*/  @P0 ATOMS.AND RZ, [UR6+0x18], R2 ;  /* 0x00001802ffff098c */ /* 0x0003e2000a800006 */
[----:B------:R-:W-:Y:S05]  /*4270*/  BRA `(.L_x_87) ;  /* 0x0000000000147947 */ /* 0x000fea0003800000 */
.L_x_86:
[----:B------:R-:W-:Y:S02]  /*4280*/  MOV R2, 0x42a0 ;  /* 0x000042a000027802 */ /* 0x000fe40000000f00 */
[----:B---345:R-:W-:Y:S05]  /*4290*/  CALL.REL.NOINC `($__internal_0_$__cuda_sm10x_tcgen05_guardrail_trap_col_being_dealloced_not_returned_by_alloc) ;  /* 0x0000005400607944 */ /* 0x038fea0003c00000 */
[----:B------:R-:W-:Y:S05]  /*42a0*/  BRA `(.L_x_87) ;  /* 0x0000000000087947 */ /* 0x000fea0003800000 */
.L_x_85:
[----:B------:R-:W-:Y:S02]  /*42b0*/  MOV R2, 0x42d0 ;  /* 0x000042d000027802 */ /* 0x000fe40000000f00 */
[----:B---345:R-:W-:Y:S05]  /*42c0*/  CALL.REL.NOINC `($__internal_2_$__cuda_sm10x_tcgen05_guardrail_trap_unallocated_columns_being_dealloced) ;  /* 0x00000054006c7944 */ /* 0x038fea0003c00000 */
.L_x_87:
[----:B------:R-:W-:Y:S01]  /*42d0*/  NOP ;  /* 0x0000000000007918 */ /* 0x000fe20000000000 */
[----:B----4-:R-:W-:Y:S05]  /*42e0*/  EXIT ;  /* 0x000000000000794d */ /* 0x010fea0003800000 */
.L_x_58:
[----:B------:R-:W-:-:S09]  /*42f0*/  UISETP.NE.OR UP5, UPT, UR10, 0x3, !UP5 ;  /* 0x000000030a00788c */ /* 0x000fd2000efa5670 */
[----:B------:R-:W-:Y:S05]  /*4300*/  BRA.U UP5, `(.L_x_88) ;  /* 0x0000001105787547 */ /* 0x000fea000b800000 */
[----:B------:R-:W1:Y:S01]  /*4310*/  LDC R0, c[0x0][0xb30] ;  /* 0x0002cc00ff007b82 */ /* 0x000e620000000800 */
[----:B------:R-:W2:Y:S01]  /*4320*/  LDCU.64 UR8, c[0x0][0x888] ;  /* 0x00011100ff0877ac */ /* 0x000ea20008000a00 */
[----:B------:R-:W-:Y:S02]  /*4330*/  HFMA2 R25, -RZ, RZ, 0, 0 ;  /* 0x00000000ff197431 */ /* 0x000fe400000001ff */
[----:B-----5:R-:W-:Y:S01]  /*4340*/  IMAD.MOV.U32 R32, RZ, RZ, 0x1 ;  /* 0x00000001ff207424 */ /* 0x020fe200078e00ff */
[----:B------:R-:W-:Y:S01]  /*4350*/  MOV R23, 0x1000 ;  /* 0x0000100000177802 */ /* 0x000fe20000000f00 */
[----:B------:R-:W3:Y:S01]  /*4360*/  LDCU.64 UR4, c[0x0][0x890] ;  /* 0x00011200ff0477ac */ /* 0x000ee20008000a00 */
[----:B------:R-:W-:Y:S01]  /*4370*/  IMAD.MOV.U32 R27, RZ, RZ, RZ ;  /* 0x000000ffff1b7224 */ /* 0x000fe200078e00ff */
[----:B------:R-:W4:Y:S01]  /*4380*/  LDC R19, c[0x0][0x370] ;  /* 0x0000dc00ff137b82 */ /* 0x000f220000000800 */
[----:B------:R-:W-:Y:S01]  /*4390*/  UMOV UR7, 0x400 ;  /* 0x0000040000077882 */ /* 0x000fe20000000000 */
[----:B------:R-:W-:-:S02]  /*43a0*/  UPLOP3.LUT UP1, UPT, UPT, UPT, UPT, 0x40, 0x4 ;  /* 0x000000000004789c */ /* 0x000fc40003f2e870 */
[----:B------:R-:W-:-:S04]  /*43b0*/  ULEA UR7, UR37, UR7, 0x18 ;  /* 0x0000000725077291 */ /* 0x000fc8000f8ec0ff */
[----:B------:R-:W4:Y:S01]  /*43c0*/  LDC R2, c[0x0][0xb0c] ;  /* 0x0002c300ff027b82 */ /* 0x000f220000000800 */
[----:B------:R-:W-:Y:S02]  /*43d0*/  UIADD3 UR13, UPT, UPT, UR7, 0x88, URZ ;  /* 0x00000088070d7890 */ /* 0x000fe4000fffe0ff */
[----:B--2---:R-:W-:Y:S02]  /*43e0*/  UISETP.NE.U32.AND UP3, UPT, UR8, URZ, UPT ;  /* 0x000000ff0800728c */ /* 0x004fe4000bf65070 */
[----:B------:R-:W-:Y:S02]  /*43f0*/  UIADD3 UR41, UPT, UPT, UR7, 0x70, URZ ;  /* 0x0000007007297890 */ /* 0x000fe4000fffe0ff */
[----:B---3--:R-:W-:Y:S01]  /*4400*/  UISETP.NE.U32.AND UP4, UPT, UR4, URZ, UPT ;  /* 0x000000ff0400728c */ /* 0x008fe2000bf85070 */
[----:B------:R-:W2:Y:S01]  /*4410*/  LDC R18, c[0x0][0xb20] ;  /* 0x0002c800ff127b82 */ /* 0x000ea20000000800 */
[----:B-1----:R-:W-:Y:S01]  /*4420*/  ISETP.NE.AND P1, PT, R0, 0x1, PT ;  /* 0x000000010000780c */ /* 0x002fe20003f25270 */
[----:B------:R-:W-:-:S02]  /*4430*/  UISETP.NE.AND.EX UP3, UPT, UR9, URZ, UPT, UP3 ;  /* 0x000000ff0900728c */ /* 0x000fc4000bf65330 */
[----:B------:R-:W-:Y:S02]  /*4440*/  UIADD3 UR33, UPT, UPT, UR7, 0x78, URZ ;  /* 0x0000007807217890 */ /* 0x000fe4000fffe0ff */
[----:B------:R-:W-:Y:S02]  /*4450*/  UIADD3 UR25, UPT, UPT, UR7, 0x80, URZ ;  /* 0x0000008007197890 */ /* 0x000fe4000fffe0ff */
[----:B------:R-:W1:Y:S01]  /*4460*/  LDC.64 R36, c[0x0][0x348] ;  /* 0x0000d200ff247b82 */ /* 0x000e620000000a00 */
[----:B------:R-:W-:Y:S02]  /*4470*/  UPRMT UR13, UR37, 0x654, UR13 ;  /* 0x00000654250d7896 */ /* 0x000fe4000800000d */
[----:B------:R-:W-:-:S05]  /*4480*/  UISETP.NE.AND.EX UP4, UPT, UR5, URZ, UPT, UP4 ;  /* 0x000000ff0500728c */ /* 0x000fca000bf85340 */
[----:B------:R-:W3:Y:S08]  /*4490*/  LDC.64 R16, c[0x0][0xb10] ;  /* 0x0002c400ff107b82 */ /* 0x000ef00000000a00 */
[----:B------:R-:W1:Y:S08]  /*44a0*/  LDC.64 R6, c[0x0][0xb18] ;  /* 0x0002c600ff067b82 */ /* 0x000e700000000a00 */
[----:B------:R-:W1:Y:S08]  /*44b0*/  LDC.64 R4, c[0x0][0xb28] ;  /* 0x0002ca00ff047b82 */ /* 0x000e700000000a00 */
[----:B--2-4-:R-:W1:Y:S02]  /*44c0*/  LDC R22, c[0x0][0x374] ;  /* 0x0000dd00ff167b82 */ /* 0x014e640000000800 */
.L_x_99:
[----:B------:R-:W-:Y:S02]  /*44d0*/  LEA R0, R27, UR7, 0x3 ;  /* 0x000000071b007c11 */ /* 0x000fe4000f8e18ff */
[----:B------:R-:W-:Y:S02]  /*44e0*/  SHF.L.U32 R3, R25, 0x1f, RZ ;  /* 0x0000001f19037819 */ /* 0x000fe400000006ff */
[----:B------:R-:W-:Y:S02]  /*44f0*/  LEA R28, R27, UR7, 0x4 ;  /* 0x000000071b1c7c11 */ /* 0x000fe4000f8e20ff */
[----:B--2---:R-:W2:Y:S02]  /*4500*/  SYNCS.PHASECHK.TRANS64.TRYWAIT P0, [R0+URZ+0xc0], R3 ;  /* 0x0000c003000075a7 */ /* 0x004ea400080011ff */
[----:B--2---:R-:W-:Y:S05]  /*4510*/  @!P0 BRA `(.L_x_89) ;  /* 0x0000004c00708947 */ /* 0x004fea0003800000 */
.L_x_188:
[----:B------:R-:W-:Y:S01]  /*4520*/  ISETP.GE.AND P0, PT, R26, 0x1, PT ;  /* 0x000000011a00780c */ /* 0x000fe20003f06270 */
[----:B------:R-:W4:Y:S01]  /*4530*/  LDS.128 R28, [R28+0x150] ;  /* 0x000150001c1c7984 */ /* 0x000f220000000c00 */
[----:B--2---:R-:W-:Y:S01]  /*4540*/  VIADD R0, R0, 0xd0 ;  /* 0x000000d000007836 */ /* 0x004fe20000000000 */
[----:B------:R-:W-:Y:S01]  /*4550*/  @!PT LDS RZ, [RZ] ;  /* 0x00000000fffff984 */ /* 0x000fe20000000800 */
[----:B------:R-:W-:Y:S01]  /*4560*/  @!PT LDS RZ, [RZ] ;  /* 0x00000000fffff984 */ /* 0x000fe20000000800 */
[----:B------:R-:W-:Y:S01]  /*4570*/  @!PT LDS RZ, [RZ] ;  /* 0x00000000fffff984 */ /* 0x000fe20000000800 */
[----:B------:R-:W-:Y:S01]  /*4580*/  @!PT LDS RZ, [RZ] ;  /* 0x00000000fffff984 */ /* 0x000fe20000000800 */
[----:B------:R2:W-:Y:S06]  /*4590*/  MEMBAR.ALL.CTA ;  /* 0x0000000000007992 */ /* 0x0005ec0000008000 */
[----:B--2---:R-:W2:Y:S01]  /*45a0*/  FENCE.VIEW.ASYNC.S ;  /* 0x00000000000073c6 */ /* 0x004ea20000000000 */
[----:B------:R-:W-:Y:S04]  /*45b0*/  PRMT R0, RZ, 0x654, R0 ;  /* 0x00000654ff007816 */ /* 0x000fe80000000000 */
[----:B--2---:R2:W-:Y:S01]  /*45c0*/  SYNCS.ARRIVE.TRANS64.RED.A1T0 RZ, [R0+URZ], RZ ;  /* 0x000000ff00ff79a7 */ /* 0x0045e200081004ff */
[----:B----4-:R-:W-:Y:S11]  /*45d0*/  LOP3.LUT P3, RZ, R30, 0x1, RZ, 0xc0, !PT ;  /* 0x000000011eff7812 */ /* 0x010ff6000786c0ff */
[----:B------:R-:W-:Y:S02]  /*45e0*/  @!UPT UIADD3 URZ, UPT, UPT, URZ, URZ, URZ ;  /* 0x000000fffffff290 */ /* 0x000fe4000fffe0ff */
[----:B------:R-:W-:Y:S02]  /*45f0*/  @P3 MOV R13, R28 ;  /* 0x0000001c000d3202 */ /* 0x000fe40000000f00 */
[----:B------:R-:W-:Y:S01]  /*4600*/  @P3 LOP3.LUT R8, R29, 0xffff, RZ, 0xc0, !PT ;  /* 0x0000ffff1d083812 */ /* 0x000fe200078ec0ff */
[----:B--2---:R-:W-:Y:S06]  /*4610*/  @!P0 BRA `(.L_x_90) ;  /* 0x0000000000a48947 */ /* 0x004fec0003800000 */
[----:B-1----:R-:W-:Y:S01]  /*4620*/  IMAD.HI.U32 R33, R22, R7, RZ ;  /* 0x0000000716217227 */ /* 0x002fe200078e00ff */
[----:B------:R-:W-:Y:S02]  /*4630*/  ISETP.NE.AND P0, PT, R6, 0x1, PT ;  /* 0x000000010600780c */ /* 0x000fe40003f05270 */
[----:B------:R-:W-:Y:S01]  /*4640*/  ISETP.NE.AND P2, PT, R26, 0x1, PT ;  /* 0x000000011a00780c */ /* 0x000fe20003f45270 */
[----:B---3--:R-:W-:Y:S01]  /*4650*/  IMAD.HI.U32 R34, R19, R16, RZ ;  /* 0x0000001013227227 */ /* 0x008fe200078e00ff */
[----:B------:R-:W-:Y:S02]  /*4660*/  SHF.R.U32.HI R33, RZ, R18, R33 ;  /* 0x00000012ff217219 */ /* 0x000fe40000011621 */
[----:B------:R-:W-:Y:S01]  /*4670*/  ISETP.NE.AND P4, PT, R2, 0x1, PT ;  /* 0x000000010200780c */ /* 0x000fe20003f85270 */
[----:B------:R-:W-:Y:S01]  /*4680*/  IMAD.HI.U32 R38, R13, R16, RZ ;  /* 0x000000100d267227 */ /* 0x000fe200078e00ff */
[----:B------:R-:W-:Y:S02]  /*4690*/  SHF.R.U32.HI R34, RZ, R17, R34 ;  /* 0x00000011ff227219 */ /* 0x000fe40000011622 */
[----:B------:R-:W-:Y:S01]  /*46a0*/  SEL R3, R22, R33, !P0 ;  /* 0x0000002116037207 */ /* 0x000fe20004000000 */
[C---:B------:R-:W-:Y:S01]  /*46b0*/  IMAD.HI.U32 R33, R8.reuse, R7, RZ ;  /* 0x0000000708217227 */ /* 0x040fe200078e00ff */
[----:B------:R-:W-:Y:S02]  /*46c0*/  SEL R11, R19, R34, !P4 ;  /* 0x00000022130b7207 */ /* 0x000fe40006000000 */
[----:B------:R-:W-:Y:S01]  /*46d0*/  SHF.R.U32.HI R38, RZ, R17, R38 ;  /* 0x00000011ff267219 */ /* 0x000fe20000011626 */
[----:B------:R-:W-:Y:S01]  /*46e0*/  IMAD.HI.U32 R40, R3, R4, RZ ;  /* 0x0000000403287227 */ /* 0x000fe200078e00ff */
[----:B------:R-:W-:Y:S03]  /*46f0*/  SHF.R.U32.HI R33, RZ, R18, R33 ;  /* 0x00000012ff217219 */ /* 0x000fe60000011621 */
[----:B------:R-:W-:Y:S01]  /*4700*/  IMAD.HI.U32 R34, R11, R4, RZ ;  /* 0x000000040b227227 */ /* 0x000fe200078e00ff */
[----:B------:R-:W-:Y:S02]  /*4710*/  @P2 SHF.R.U32.HI R3, RZ, R5, R40 ;  /* 0x00000005ff032219 */ /* 0x000fe40000011628 */
[----:B------:R-:W-:Y:S02]  /*4720*/  SEL R9, R8, R33, !P0 ;  /* 0x0000002108097207 */ /* 0x000fe40004000000 */
[----:B------:R-:W-:Y:S01]  /*4730*/  @P2 SHF.R.U32.HI R11, RZ, R5, R34 ;  /* 0x00000005ff0b2219 */ /* 0x000fe20000011622 */
[C---:B------:R-:W-:Y:S01]  /*4740*/  IMAD R10, R26.reuse, R3, RZ ;  /* 0x000000031a0a7224 */ /* 0x040fe200078e02ff */
[----:B------:R-:W-:Y:S01]  /*4750*/  SEL R3, R13, R38, !P4 ;  /* 0x000000260d037207 */ /* 0x000fe20006000000 */
[C---:B------:R-:W-:Y:S03]  /*4760*/  IMAD.HI.U32 R14, R9.reuse, R4, RZ ;  /* 0x00000004090e7227 */ /* 0x040fe600078e00ff */
[----:B------:R-:W-:Y:S01]  /*4770*/  ISETP.GE.AND P0, PT, R9, R10, PT ;  /* 0x0000000a0900720c */ /* 0x000fe20003f06270 */
[C---:B------:R-:W-:Y:S01]  /*4780*/  IMAD R12, R26.reuse, R11, RZ ;  /* 0x0000000b1a0c7224 */ /* 0x040fe200078e02ff */
[-C--:B------:R-:W-:Y:S04]  /*4790*/  SHF.R.U32.HI R14, RZ, R5.reuse, R14 ;  /* 0x00000005ff0e7219 */ /* 0x080fe8000001160e */
[----:B------:R-:W-:Y:S02]  /*47a0*/  ISETP.GE.OR P0, PT, R3, R12, P0 ;  /* 0x0000000c0300720c */ /* 0x000fe40000706670 */
[----:B------:R-:W-:Y:S05]  /*47b0*/  SEL R15, R9, R14, !P2 ;  /* 0x0000000e090f7207 */ /* 0x000fea0005000000 */
[----:B------:R-:W-:Y:S04]  /*47c0*/  IMAD.MOV R14, RZ, RZ, -R15 ;  /* 0x000000ffff0e7224 */ /* 0x000fe800078e0a0f */
[----:B------:R-:W-:Y:S02]  /*47d0*/  IMAD R14, R26, R14, R9 ;  /* 0x0000000e1a0e7224 */ /* 0x000fe400078e0209 */
[C---:B------:R-:W-:Y:S05]  /*47e0*/  @!P0 IMAD.HI.U32 R10, R3.reuse, R4, RZ ;  /* 0x00000004030a8227 */ /* 0x040fea00078e00ff */
[----:B------:R-:W-:Y:S04]  /*47f0*/  @!P0 SHF.R.U32.HI R10, RZ, R5, R10 ;  /* 0x00000005ff0a8219 */ /* 0x000fe8000001160a */
[----:B------:R-:W-:Y:S01]  /*4800*/  @!P0 SEL R0, R3, R10, !P2 ;  /* 0x0000000a03008207 */ /* 0x000fe20005000000 */
[----:B------:R-:W-:Y:S03]  /*4810*/  IMAD.MOV R10, RZ, RZ, -R3 ;  /* 0x000000ffff0a7224 */ /* 0x000fe600078e0a03 */
[----:B------:R-:W-:Y:S01]  /*4820*/  @!P0 IADD3 R15, PT, PT, R15, -R0, RZ ;  /* 0x800000000f0f8210 */ /* 0x000fe20007ffe0ff */
[----:B------:R-:W-:Y:S01]  /*4830*/  @!P0 IMAD R0, R11, R14, R0 ;  /* 0x0000000e0b008224 */ /* 0x000fe200078e0200 */
[----:B------:R-:W-:Y:S01]  /*4840*/  IADD3 R11, PT, PT, -R9, RZ, RZ ;  /* 0x000000ff090b7210 */ /* 0x000fe20007ffe1ff */
[----:B------:R-:W-:Y:S02]  /*4850*/  IMAD R13, R2, R10, R13 ;  /* 0x0000000a020d7224 */ /* 0x000fe400078e020d */
[----:B------:R-:W-:Y:S02]  /*4860*/  @!P0 IMAD R9, R15, R26, R3 ;  /* 0x0000001a0f098224 */ /* 0x000fe400078e0203 */
[----:B------:R-:W-:Y:S02]  /*4870*/  @!P0 IMAD.MOV.U32 R3, RZ, RZ, R0 ;  /* 0x000000ffff038224 */ /* 0x000fe400078e0000 */
[----:B------:R-:W-:Y:S02]  /*4880*/  IMAD R8, R6, R11, R8 ;  /* 0x0000000b06087224 */ /* 0x000fe400078e0208 */
[----:B------:R-:W-:Y:S02]  /*4890*/  IMAD R13, R3, R2, R13 ;  /* 0x00000002030d7224 */ /* 0x000fe400078e020d */
[----:B------:R-:W-:Y:S02]  /*48a0*/  IMAD R8, R9, R6, R8 ;  /* 0x0000000609087224 */ /* 0x000fe400078e0208 */
.L_x_90:
[----:B------:R-:W-:Y:S05]  /*48b0*/  BRA.U UP1, `(.L_x_91) ;  /* 0x0000000101107547 */ /* 0x000fea000b800000 */
[----:B------:R-:W-:Y:S04]  /*48c0*/  MOV R0, UR6 ;  /* 0x0000000600007c02 */ /* 0x000fe80008000f00 */
[----:B------:R-:W-:Y:S04]  /*48d0*/  SHF.L.U32 R3, R0, 0x1f, RZ ;  /* 0x0000001f00037819 */ /* 0x000fe800000006ff */
[----:B------:R-:W2:Y:S02]  /*48e0*/  SYNCS.PHASECHK.TRANS64.TRYWAIT P0, [UR7+0xb8], R3 ;  /* 0x0000b803ff0075a7 */ /* 0x000ea40008001107 */
[----:B--2---:R-:W-:Y:S05]  /*48f0*/  @!P0 BRA `(.L_x_92) ;  /* 0x00000048008c8947 */ /* 0x004fea0003800000 */
.L_x_91:
[----:B------:R-:W-:Y:S02]  /*4900*/  R2UR UR42, R20 ;  /* 0x00000000142a72ca */ /* 0x000fe400000e0000 */
[----:B------:R-:W-:Y:S02]  /*4910*/  R2UR UR43, R21 ;  /* 0x00000000152b72ca */ /* 0x000fe400000e0000 */
[----:B------:R-:W-:Y:S02]  /*4920*/  ISETP.NE.U32.AND P2, PT, RZ, UR4, PT ;  /* 0x00000004ff007c0c */ /* 0x000fe4000bf45070 */
[----:B------:R-:W-:Y:S02]  /*4930*/  SHF.L.U32 R12, R32, 0x1f, RZ ;  /* 0x0000001f200c7819 */ /* 0x000fe400000006ff */
[----:B------:R-:W-:Y:S05]  /*4940*/  ISETP.NE.AND.EX P2, PT, RZ, UR5, PT, P2 ;  /* 0x00000005ff007c0c */ /* 0x000fea000bf45320 */
[----:B------:R-:W-:Y:S02]  /*4950*/  USHF.L.U32 UR42, UR42, 0x7, URZ ;  /* 0x000000072a2a7899 */ /* 0x000fe400080006ff */
[----:B------:R-:W-:Y:S01]  /*4960*/  USHF.L.U32 UR43, UR43, 0x6, URZ ;  /* 0x000000062b2b7899 */ /* 0x000fe200080006ff */
[----:B------:R-:W-:Y:S11]  /*4970*/  BRA.U !UP4, `(.L_x_93) ;  /* 0x000000010c347547 */ /* 0x000ff6000b800000 */
[----:B------:R-:W-:Y:S01]  /*4980*/  UPLOP3.LUT UP0, UPT, UPT, UPT, UP3, 0x80, 0x8 ;  /* 0x000000000008789c */ /* 0x000fe20003f0f030 */
[----:B--2---:R-:W-:Y:S02]  /*4990*/  HFMA2 R0, -RZ, RZ, 0, 5.9604644775390625e-08 ;  /* 0x00000001ff007431 */ /* 0x004fe400000001ff */
[----:B------:R-:W-:Y:S03]  /*49a0*/  IMAD.MOV.U32 R59, RZ, RZ, 0x1 ;  /* 0x00000001ff3b7424 */ /* 0x000fe600078e00ff */
[----:B------:R-:W-:Y:S05]  /*49b0*/  PLOP3.LUT P0, PT, PT, PT, UP0, 0x80, 0x8 ;  /* 0x000000000008781c */ /* 0x000fea0003f0f008 */
[----:B------:R-:W2:Y:S01]  /*49c0*/  @UP0 LDCU.64 UR10, c[0x0][0x888] ;  /* 0x00011100ff0a07ac */ /* 0x000ea20008000a00 */
[----:B------:R-:W-:Y:S07]  /*49d0*/  @UP0 UIMAD UR8, UR36, UR4, URZ ;  /* 0x00000004240802a4 */ /* 0x000fee000f8e02ff */
[----:B------:R-:W-:Y:S01]  /*49e0*/  @!P0 PRMT R59, R0, 0x7610, R59 ;  /* 0x00007610003b8816 */ /* 0x000fe2000000003b */
[----:B--2---:R-:W-:Y:S03]  /*49f0*/  @UP0 UIMAD.WIDE UR10, UR8, 0x4, UR10 ;  /* 0x00000004080a08a5 */ /* 0x004fe6000f8e020a */
[----:B------:R-:W2:Y:S03]  /*4a00*/  @!UP0 LDCU UR8, c[0x0][0x880] ;  /* 0x00011000ff0887ac */ /* 0x000ea60008000800 */
[----:B------:R-:W-:Y:S01]  /*4a10*/  IMAD.U32 R10, RZ, RZ, UR10 ;  /* 0x0000000aff0a7e24 */ /* 0x000fe2000f8e00ff */
[----:B------:R-:W-:Y:S05]  /*4a20*/  MOV R11, UR11 ;  /* 0x0000000b000b7c02 */ /* 0x000fea0008000f00 */
[----:B------:R4:W5:Y:S02]  /*4a30*/  @P0 LDG.E R35, desc[UR46][R10.64] ;  /* 0x0000002e0a230981 */ /* 0x000964000c1e1900 */
[----:B--2-4-:R-:W-:Y:S07]  /*4a40*/  @!P0 IMAD.U32 R35, RZ, RZ, UR8 ;  /* 0x00000008ff238e24 */ /* 0x014fee000f8e00ff */
.L_x_93:
[----:B-----5:R-:W-:Y:S01]  /*4a50*/  @!P2 FSETP.EQ.AND P0, PT, R35, RZ, PT ;  /* 0x000000ff2300a20b */ /* 0x020fe20003f02000 */
[----:B------:R-:W-:Y:S01]  /*4a60*/  @!UPT UIADD3 URZ, UPT, UPT, URZ, URZ, URZ ;  /* 0x000000fffffff290 */ /* 0x000fe2000fffe0ff */
[----:B------:R-:W-:Y:S11]  /*4a70*/  @!P2 BRA `(.L_x_94) ;  /* 0x000000000014a947 */ /* 0x000ff60003800000 */
[----:B------:R-:W-:Y:S02]  /*4a80*/  LOP3.LUT P2, RZ, R59, 0xff, RZ, 0xc0, !PT ;  /* 0x000000ff3bff7812 */ /* 0x000fe4000784c0ff */
[----:B------:R-:W-:Y:S04]  /*4a90*/  PLOP3.LUT P0, PT, PT, PT, UP0, 0x80, 0x8 ;  /* 0x000000000008781c */ /* 0x000fe80003f0f008 */
[----:B------:R-:W-:Y:S07]  /*4aa0*/  PLOP3.LUT P0, PT, P0, PT, PT, 0x8, 0x80 ;  /* 0x000000000080781c */ /* 0x000fee000070e170 */
[----:B------:R-:W-:Y:S11]  /*4ab0*/  @P2 FSETP.EQ.AND P0, PT, R35, RZ, PT ;  /* 0x000000ff2300220b */ /* 0x000ff60003f02000 */
[----:B------:R-:W-:Y:S02]  /*4ac0*/  @!UPT UIADD3 URZ, UPT, UPT, URZ, URZ, URZ ;  /* 0x000000fffffff290 */ /* 0x000fe4000fffe0ff */
.L_x_94:
[----:B------:R-:W4:Y:S01]  /*4ad0*/  SYNCS.PHASECHK.TRANS64.TRYWAIT P2, [UR7+0x90], R12 ;  /* 0x0000900cff0075a7 */ /* 0x000f220008041107 */
[----:B------:R-:W-:Y:S04]  /*4ae0*/  ELECT P4, URZ, PT ;  /* 0x0000000000ff782f */ /* 0x000fe80003880000 */
[----:B------:R-:W-:Y:S11]  /*4af0*/  PLOP3.LUT P4, PT, P0, P4, PT, 0xf2, 0x2f ;  /* 0x00000000002f781c */ /* 0x000ff60000789e72 */
[----:B------:R-:W-:Y:S02]  /*4b00*/  @!UPT UIADD3 URZ, UPT, UPT, URZ, URZ, URZ ;  /* 0x000000fffffff290 */ /* 0x000fe4000fffe0ff */
[----:B-1----:R-:W-:Y:S05]  /*4b10*/  @!P4 IADD3 R9, P0, PT, R36, 0x580, RZ ;  /* 0x000005802409c810 */ /* 0x002fea0007f1e0ff */
[----:B--2---:R-:W-:Y:S01]  /*4b20*/  @!P4 IMAD.X R0, RZ, RZ, R37, P0 ;  /* 0x000000ffff00c224 */ /* 0x004fe200000e0625 */
[----:B----4-:R-:W-:Y:S07]  /*4b30*/  @!P2 BRA `(.L_x_95) ;  /* 0x000000480014a947 */ /* 0x010fee0003800000 */
.L_x_191:
[----:B------:R-:W-:Y:S01]  /*4b40*/  @!P4 R2UR UR9, R9 ;  /* 0x000000000909c2ca */ /* 0x000fe200000e0000 */
[----:B------:R-:W-:Y:S01]  /*4b50*/  VOTEU.ALL UP1, P4 ;  /* 0x0000000000ff7886 */ /* 0x000fe20002020000 */
[----:B------:R-:W-:Y:S01]  /*4b60*/  @!P4 R2UR UR8, R0 ;  /* 0x000000000008c2ca */ /* 0x000fe200000e0000 */
[----:B------:R-:W-:Y:S01]  /*4b70*/  VOTEU.ALL UP2, P4 ;  /* 0x0000000000ff7886 */ /* 0x000fe20002040000 */
[----:B------:R-:W-:Y:S01]  /*4b80*/  UMOV UR16, 0x0 ;  /* 0x0000000000107882 */ /* 0x000fe20000000000 */
[----:B------:R-:W-:Y:S01]  /*4b90*/  UMOV UR17, 0x10000000 ;  /* 0x1000000000117882 */ /* 0x000fe20000000000 */
[----:B------:R-:W-:Y:S01]  /*4ba0*/  @!UP1 UIADD3 UR40, UPT, UPT, UR7, 0x200, URZ ;  /* 0x0000020007289890 */ /* 0x000fe2000fffe0ff */
[----:B------:R-:W-:Y:S01]  /*4bb0*/  @!P4 IMAD.MOV.U32 R0, RZ, RZ, 0x1000 ;  /* 0x00001000ff00c424 */ /* 0x000fe200078e00ff */
[----:B------:R-:W-:Y:S01]  /*4bc0*/  UMOV UR44, UR36 ;  /* 0x00000024002c7c82 */ /* 0x000fe20008000000 */
[----:B------:R-:W-:Y:S01]  /*4bd0*/  @!UP1 UIADD3 UR10, UPT, UPT, UR42, 0x40, URZ ;  /* 0x000000402a0a9890 */ /* 0x000fe2000fffe0ff */
[----:B------:R-:W-:Y:S01]  /*4be0*/  @!P4 IADD3 R9, P0, PT, R36, 0x580, RZ ;  /* 0x000005802409c810 */ /* 0x000fe20007f1e0ff */
[----:B------:R-:W-:Y:S01]  /*4bf0*/  UMOV UR11, UR43 ;  /* 0x0000002b000b7c82 */ /* 0x000fe20008000000 */
[----:B------:R-:W-:Y:S01]  /*4c00*/  UMOV UR12, UR36 ;  /* 0x00000024000c7c82 */ /* 0x000fe20008000000 */
[----:B------:R-:W-:Y:S01]  /*4c10*/  IMAD.U32 R10, RZ, RZ, UR9 ;  /* 0x00000009ff0a7e24 */ /* 0x000fe2000f8e00ff */
[----:B------:R-:W-:Y:S01]  /*4c20*/  UMOV UR9, UR41 ;  /* 0x0000002900097c82 */ /* 0x000fe20008000000 */
[----:B------:R-:W-:Y:S01]  /*4c30*/  IMAD.U32 R11, RZ, RZ, UR8 ;  /* 0x00000008ff0b7e24 */ /* 0x000fe2000f8e00ff */
[----:B------:R-:W-:Y:S02]  /*4c40*/  @!UP1 UIADD3 UR8, UPT, UPT, UR7, 0xa00, URZ ;  /* 0x00000a0007089890 */ /* 0x000fe4000fffe0ff */
[----:B------:R-:W-:Y:S01]  /*4c50*/  @!P4 R2UR UR18, R10 ;  /* 0x000000000a12c2ca */ /* 0x000fe200000e0000 */
[----:B------:R-:W-:Y:S01]  /*4c60*/  VOTEU.ALL UP1, P4 ;  /* 0x0000000000ff7886 */ /* 0x000fe20002020000 */
[----:B------:R-:W-:Y:S01]  /*4c70*/  @!P4 R2UR UR19, R11 ;  /* 0x000000000b13c2ca */ /* 0x000fe200000e0000 */
[----:B------:R-:W-:Y:S11]  /*4c80*/  UPRMT UR14, UR37, 0x654, UR41 ;  /* 0x00000654250e7896 */ /* 0x000ff60008000029 */
[----:B------:R-:W-:Y:S01]  /*4c90*/  @!UPT UIADD3 URZ, UPT, UPT, URZ, URZ, URZ ;  /* 0x000000fffffff290 */ /* 0x000fe2000fffe0ff */
[----:B------:R2:W-:Y:S01]  /*4ca0*/  @!UP2 UTMALDG.3D [UR40], [UR18], desc[UR16] ;  /* 0x000010281200a5b4 */ /* 0x0005e20008011000 */
[----:B------:R2:W-:Y:S01]  /*4cb0*/  @!UP1 UTMALDG.3D [UR8], [UR18], desc[UR16] ;  /* 0x00001008120095b4 */ /* 0x0005e20008011000 */
[----:B------:R4:W-:Y:S01]  /*4cc0*/  @!P4 SYNCS.ARRIVE.TRANS64.RED.A0TR RZ, [UR7+0x70], R0 ;  /* 0x00007000ffffc9a7 */ /* 0x0009e20008300407 */
[----:B------:R-:W-:Y:S01]  /*4cd0*/  SYNCS.ARRIVE.TRANS64.RED.A1T0 RZ, [UR14], RZ ;  /* 0x000000ffffff79a7 */ /* 0x000fe2000810040e */
[----:B----4-:R-:W-:Y:S01]  /*4ce0*/  @!P4 IMAD.X R0, RZ, RZ, R37, P0 ;  /* 0x000000ffff00c224 */ /* 0x010fe200000e0625 */
[----:B------:R-:W4:Y:S02]  /*4cf0*/  SYNCS.PHASECHK.TRANS64.TRYWAIT P2, [UR7+0x98], R12 ;  /* 0x0000980cff0075a7 */ /* 0x000f240008041107 */
[----:B--2-4-:R-:W-:Y:S05]  /*4d00*/  @!P2 BRA `(.L_x_96) ;  /* 0x0000004400b8a947 */ /* 0x014fea0003800000 */
.L_x_193:
        /* <DEDUP_REMOVED lines=8> */
[----:B------:R-:W-:Y:S01]  /*4d90*/  @!UP1 UIADD3 UR32, UPT, UPT, UR7, 0x1200, URZ ;  /* 0x0000120007209890 */ /* 0x000fe2000fffe0ff */
[----:B------:R-:W-:Y:S01]  /*4da0*/  @!P4 IADD3 R21, P0, PT, R36, 0x580, RZ ;  /* 0x000005802415c810 */ /* 0x000fe20007f1e0ff */
[----:B------:R-:W-:Y:S01]  /*4db0*/  UMOV UR35, UR43 ;  /* 0x0000002b00237c82 */ /* 0x000fe20008000000 */
[----:B------:R-:W-:Y:S02]  /*4dc0*/  @!UP1 UIADD3 UR10, UPT, UPT, UR42, 0x50, URZ ;  /* 0x000000502a0a9890 */ /* 0x000fe4000fffe0ff */
[----:B------:R-:W-:Y:S01]  /*4dd0*/  IMAD.U32 R10, RZ, RZ, UR9 ;  /* 0x00000009ff0a7e24 */ /* 0x000fe2000f8e00ff */
[----:B------:R-:W-:Y:S01]  /*4de0*/  UMOV UR9, UR33 ;  /* 0x0000002100097c82 */ /* 0x000fe20008000000 */
[----:B------:R-:W-:Y:S01]  /*4df0*/  IMAD.U32 R11, RZ, RZ, UR8 ;  /* 0x00000008ff0b7e24 */ /* 0x000fe2000f8e00ff */
[----:B------:R-:W-:Y:S01]  /*4e00*/  @!UP1 UIADD3 UR8, UPT, UPT, UR7, 0x1a00, URZ ;  /* 0x00001a0007089890 */ /* 0x000fe2000fffe0ff */
[----:B------:R-:W-:Y:S01]  /*4e10*/  @!P4 IMAD.X R20, RZ, RZ, R37, P0 ;  /* 0x000000ffff14c224 */ /* 0x000fe200000e0625 */
[----:B------:R-:W-:Y:S01]  /*4e20*/  @!P4 R2UR UR18, R10 ;  /* 0x000000000a12c2ca */ /* 0x000fe200000e0000 */
[----:B------:R-:W-:Y:S01]  /*4e30*/  VOTEU.ALL UP1, P4 ;  /* 0x0000000000ff7886 */ /* 0x000fe20002020000 */
[----:B------:R-:W-:Y:S01]  /*4e40*/  @!P4 R2UR UR19, R11 ;  /* 0x000000000b13c2ca */ /* 0x000fe200000e0000 */
[----:B------:R-:W-:Y:S01]  /*4e50*/  UMOV UR11, UR43 ;  /* 0x0000002b000b7c82 */ /* 0x000fe20008000000 */
[----:B------:R-:W-:Y:S01]  /*4e60*/  UMOV UR12, UR36 ;  /* 0x00000024000c7c82 */ /* 0x000fe20008000000 */
[----:B------:R-:W-:Y:S10]  /*4e70*/  UPRMT UR14, UR37, 0x654, UR33 ;  /* 0x00000654250e7896 */ /* 0x000ff40008000021 */
[----:B------:R2:W-:Y:S01]  /*4e80*/  @!UP2 UTMALDG.3D [UR32], [UR18], desc[UR16] ;  /* 0x000010201200a5b4 */ /* 0x0005e20008011000 */
[----:B------:R2:W-:Y:S01]  /*4e90*/  @!UP1 UTMALDG.3D [UR8], [UR18], desc[UR16] ;  /* 0x00001008120095b4 */ /* 0x0005e20008011000 */
[----:B------:R2:W-:Y:S01]  /*4ea0*/  @!P4 SYNCS.ARRIVE.TRANS64.RED.A0TR RZ, [UR7+0x78], R0 ;  /* 0x00007800ffffc9a7 */ /* 0x0005e20008300407 */
[----:B------:R-:W-:Y:S01]  /*4eb0*/  SYNCS.ARRIVE.TRANS64.RED.A1T0 RZ, [UR14], RZ ;  /* 0x000000ffffff79a7 */ /* 0x000fe2000810040e */
[----:B------:R-:W4:Y:S02]  /*4ec0*/  SYNCS.PHASECHK.TRANS64.TRYWAIT P2, [UR7+0xa0], R12 ;  /* 0x0000a00cff0075a7 */ /* 0x000f240008041107 */
[----:B--2-4-:R-:W-:Y:S05]  /*4ed0*/  @!P2 BRA `(.L_x_97) ;  /* 0x00000044005ca947 */ /* 0x014fea0003800000 */
.L_x_195:
[----:B------:R-:W2:Y:S01]  /*4ee0*/  LDC.64 R14, c[0x0][0xb10] ;  /* 0x0002c400ff0e7b82 */ /* 0x000ea20000000a00 */
[----:B------:R-:W-:Y:S01]  /*4ef0*/  @!P4 R2UR UR9, R21 ;  /* 0x000000001509c2ca */ /* 0x000fe200000e0000 */
[----:B------:R-:W-:Y:S01]  /*4f00*/  VOTEU.ALL UP1, P4 ;  /* 0x0000000000ff7886 */ /* 0x000fe20002020000 */
[----:B------:R-:W-:Y:S01]  /*4f10*/  @!P4 R2UR UR8, R20 ;  /* 0x000000001408c2ca */ /* 0x000fe200000e0000 */
[----:B------:R-:W-:Y:S01]  /*4f20*/  VOTEU.ALL UP2, P4 ;  /* 0x0000000000ff7886 */ /* 0x000fe20002040000 */
[----:B------:R-:W-:Y:S03]  /*4f30*/  UMOV UR16, 0x0 ;  /* 0x0000000000107882 */ /* 0x000fe60000000000 */
[----:B------:R-:W4:Y:S01]  /*4f40*/  LDC.64 R10, c[0x0][0xb18] ;  /* 0x0002c600ff0a7b82 */ /* 0x000f220000000a00 */
[----:B------:R-:W-:Y:S01]  /*4f50*/  @!UP1 UIADD3 UR26, UPT, UPT, UR42, 0x20, URZ ;  /* 0x000000202a1a9890 */ /* 0x000fe2000fffe0ff */
[----:B------:R-:W-:Y:S01]  /*4f60*/  @P3 SHF.R.U32.HI R24, RZ, 0x10, R29 ;  /* 0x00000010ff183819 */ /* 0x000fe2000001161d */
[----:B------:R-:W-:Y:S01]  /*4f70*/  @!UP1 UIADD3 UR24, UPT, UPT, UR7, 0x2200, URZ ;  /* 0x0000220007189890 */ /* 0x000fe2000fffe0ff */
[----:B------:R-:W-:Y:S01]  /*4f80*/  VIADD R27, R27, 0x1 ;  /* 0x000000011b1b7836 */ /* 0x000fe20000000000 */
[----:B------:R-:W-:Y:S03]  /*4f90*/  UMOV UR17, 0x10000000 ;  /* 0x1000000000117882 */ /* 0x000fe60000000000 */
[----:B------:R-:W5:Y:S01]  /*4fa0*/  @!P1 LDC R0, c[0x0][0xb20] ;  /* 0x0002c800ff009b82 */ /* 0x000f620000000800 */
[----:B------:R-:W-:Y:S01]  /*4fb0*/  UMOV UR27, UR43 ;  /* 0x0000002b001b7c82 */ /* 0x000fe20008000000 */
[----:B------:R-:W-:Y:S01]  /*4fc0*/  IMAD.U32 R20, RZ, RZ, UR9 ;  /* 0x00000009ff147e24 */ /* 0x000fe2000f8e00ff */
[----:B------:R-:W-:Y:S05]  /*4fd0*/  UMOV UR28, UR36 ;  /* 0x00000024001c7c82 */ /* 0x000fea0008000000 */
[----:B-1----:R-:W1:Y:S01]  /*4fe0*/  @!P1 LDC R3, c[0x0][0xb0c] ;  /* 0x0002c300ff039b82 */ /* 0x002e620000000800 */
[----:B------:R-:W-:Y:S01]  /*4ff0*/  IMAD.U32 R21, RZ, RZ, UR8 ;  /* 0x00000008ff157e24 */ /* 0x000fe2000f8e00ff */
[----:B------:R-:W-:Y:S01]  /*5000*/  @!UP1 UIADD3 UR10, UPT, UPT, UR42, 0x60, URZ ;  /* 0x000000602a0a9890 */ /* 0x000fe2000fffe0ff */
[----:B------:R-:W-:Y:S01]  /*5010*/  @!P4 R2UR UR18, R20 ;  /* 0x000000001412c2ca */ /* 0x000fe200000e0000 */
[----:B------:R-:W-:Y:S01]  /*5020*/  @!UP1 UIADD3 UR8, UPT, UPT, UR7, 0x2a00, URZ ;  /* 0x00002a0007089890 */ /* 0x000fe2000fffe0ff */
[----:B------:R-:W-:Y:S01]  /*5030*/  @!P4 IMAD.MOV.U32 R20, RZ, RZ, 0x1000 ;  /* 0x00001000ff14c424 */ /* 0x000fe200078e00ff */
[----:B------:R-:W-:Y:S01]  /*5040*/  @!P4 R2UR UR19, R21 ;  /* 0x000000001513c2ca */ /* 0x000fe200000e0000 */
[----:B------:R-:W-:Y:S01]  /*5050*/  VOTEU.ALL UP1, P4 ;  /* 0x0000000000ff7886 */ /* 0x000fe20002020000 */
[----:B------:R-:W-:Y:S01]  /*5060*/  UMOV UR9, UR25 ;  /* 0x0000001900097c82 */ /* 0x000fe20008000000 */
[----:B------:R-:W-:Y:S01]  /*5070*/  UMOV UR11, UR43 ;  /* 0x0000002b000b7c82 */ /* 0x000fe20008000000 */
[----:B------:R-:W-:Y:S01]  /*5080*/  UMOV UR12, UR36 ;  /* 0x00000024000c7c82 */ /* 0x000fe20008000000 */
[----:B------:R-:W-:Y:S08]  /*5090*/  UPRMT UR14, UR37, 0x654, UR25 ;  /* 0x00000654250e7896 */ /* 0x000ff00008000019 */
[----:B------:R1:W-:Y:S02]  /*50a0*/  @!UP2 UTMALDG.3D [UR24], [UR18], desc[UR16] ;  /* 0x000010181200a5b4 */ /* 0x0003e40008011000 */
[----:B-1----:R-:W-:Y:S01]  /*50b0*/  @!P1 ISETP.NE.AND P2, PT, R3, 0x1, PT ;  /* 0x000000010300980c */ /* 0x002fe20003f45270 */
[C---:B--2---:R-:W-:Y:S01]  /*50c0*/  @!P1 IMAD.HI.U32 R14, R13.reuse, R14, RZ ;  /* 0x0000000e0d0e9227 */ /* 0x044fe200078e00ff */
[----:B----4-:R-:W-:Y:S01]  /*50d0*/  @!P1 ISETP.NE.AND P0, PT, R10, 0x1, PT ;  /* 0x000000010a00980c */ /* 0x010fe20003f05270 */
[----:B------:R1:W-:Y:S01]  /*50e0*/  @!UP1 UTMALDG.3D [UR8], [UR18], desc[UR16] ;  /* 0x00001008120095b4 */ /* 0x0003e20008011000 */
[----:B------:R1:W-:Y:S01]  /*50f0*/  @!P4 SYNCS.ARRIVE.TRANS64.RED.A0TR RZ, [UR7+0x80], R20 ;  /* 0x00008014ffffc9a7 */ /* 0x0003e20008300407 */
[C---:B------:R-:W-:Y:S01]  /*5100*/  @!P1 IMAD.HI.U32 R11, R8.reuse, R11, RZ ;  /* 0x0000000b080b9227 */ /* 0x040fe200078e00ff */
[----:B------:R-:W-:Y:S04]  /*5110*/  @!P1 SHF.R.U32.HI R14, RZ, R15, R14 ;  /* 0x0000000fff0e9219 */ /* 0x000fe8000001160e */
[----:B-----5:R-:W-:Y:S02]  /*5120*/  @!P1 SHF.R.U32.HI R9, RZ, R0, R11 ;  /* 0x00000000ff099219 */ /* 0x020fe4000001160b */
[----:B------:R-:W-:Y:S02]  /*5130*/  @!P1 SEL R14, R13, R14, !P2 ;  /* 0x0000000e0d0e9207 */ /* 0x000fe40005000000 */
[----:B------:R-:W-:Y:S05]  /*5140*/  @!P1 SEL R9, R8, R9, !P0 ;  /* 0x0000000908099207 */ /* 0x000fea0004000000 */
[----:B------:R-:W-:Y:S01]  /*5150*/  @!P1 IMAD.IADD R0, R9, 0x1, -R14 ;  /* 0x0000000109009824 */ /* 0x000fe200078e0a0e */
[----:B------:R-:W-:Y:S01]  /*5160*/  SYNCS.ARRIVE.TRANS64.RED.A1T0 RZ, [UR14], RZ ;  /* 0x000000ffffff79a7 */ /* 0x000fe2000810040e */
[----:B------:R-:W-:Y:S02]  /*5170*/  @!P1 IMAD.IADD R9, R14, 0x1, -R9 ;  /* 0x000000010e099824 */ /* 0x000fe400078e0a09 */
[----:B------:R-:W-:Y:S02]  /*5180*/  @!P1 IMAD R13, R0, R3, R13 ;  /* 0x00000003000d9224 */ /* 0x000fe400078e020d */
[----:B------:R-:W-:Y:S01]  /*5190*/  @!P1 IMAD R8, R9, R10, R8 ;  /* 0x0000000a09089224 */ /* 0x000fe200078e0208 */
[----:B------:R-:W2:Y:S02]  /*51a0*/  SYNCS.PHASECHK.TRANS64.TRYWAIT P5, [UR7+0xa8], R12 ;  /* 0x0000a80cff0075a7 */ /* 0x000ea400080a1107 */
[----:B-12---:R-:W-:Y:S05]  /*51b0*/  @!P5 BRA `(.L_x_98) ;  /* 0x0000004000bcd947 */ /* 0x006fea0003800000 */
.L_x_197:
[----:B-1----:R-:W-:Y:S01]  /*51c0*/  @!P4 IADD3 R3, P0, PT, R36, 0x580, RZ ;  /* 0x000005802403c810 */ /* 0x002fe20007f1e0ff */
[----:B------:R-:W-:Y:S01]  /*51d0*/  VOTEU.ALL UP1, P4 ;  /* 0x0000000000ff7886 */ /* 0x000fe20002020000 */
[----:B------:R-:W-:Y:S01]  /*51e0*/  VOTEU.ALL UP2, P4 ;  /* 0x0000000000ff7886 */ /* 0x000fe20002040000 */
[----:B------:R-:W-:Y:S01]  /*51f0*/  UMOV UR14, 0x0 ;  /* 0x00000000000e7882 */ /* 0x000fe20000000000 */
[----:B------:R-:W-:Y:S01]  /*5200*/  @!P4 R2UR UR9, R3 ;  /* 0x000000000309c2ca */ /* 0x000fe200000e0000 */
[----:B------:R-:W-:Y:S01]  /*5210*/  @!P4 IMAD.X R0, RZ, RZ, R37, P0 ;  /* 0x000000ffff00c224 */ /* 0x000fe200000e0625 */
[----:B------:R-:W-:Y:S01]  /*5220*/  @!UP1 UIADD3 UR17, UPT, UPT, UR7, 0x88, URZ ;  /* 0x0000008807119890 */ /* 0x000fe2000fffe0ff */
[----:B------:R-:W-:Y:S01]  /*5230*/  ISETP.NE.AND P0, PT, R27, 0x2, PT ;  /* 0x000000021b00780c */ /* 0x000fe20003f05270 */
[----:B------:R-:W-:Y:S01]  /*5240*/  @!UP1 UIADD3 UR18, UPT, UPT, UR42, 0x30, URZ ;  /* 0x000000302a129890 */ /* 0x000fe2000fffe0ff */
[----:B------:R-:W-:Y:S01]  /*5250*/  LOP3.LUT R32, R32, 0x1, RZ, 0x3c, !PT ;  /* 0x0000000120207812 */ /* 0x000fe200078e3cff */
[----:B------:R-:W-:Y:S01]  /*5260*/  @!UP1 UIADD3 UR16, UPT, UPT, UR7, 0x3200, URZ ;  /* 0x0000320007109890 */ /* 0x000fe2000fffe0ff */
[----:B------:R-:W-:Y:S01]  /*5270*/  @!P4 R2UR UR8, R0 ;  /* 0x000000000008c2ca */ /* 0x000fe200000e0000 */
[----:B------:R-:W-:Y:S01]  /*5280*/  UMOV UR15, 0x10000000 ;  /* 0x10000000000f7882 */ /* 0x000fe20000000000 */
[----:B------:R-:W-:Y:S01]  /*5290*/  UMOV UR19, UR43 ;  /* 0x0000002b00137c82 */ /* 0x000fe20008000000 */
[----:B------:R-:W-:Y:S01]  /*52a0*/  UMOV UR20, UR36 ;  /* 0x0000002400147c82 */ /* 0x000fe20008000000 */
[----:B------:R-:W-:Y:S01]  /*52b0*/  @!UP1 UIADD3 UR10, UPT, UPT, UR42, 0x70, URZ ;  /* 0x000000702a0a9890 */ /* 0x000fe2000fffe0ff */
[----:B------:R-:W-:Y:S01]  /*52c0*/  SEL R0, RZ, 0x1, P0 ;  /* 0x00000001ff007807 */ /* 0x000fe20000000000 */
[----:B------:R-:W-:Y:S01]  /*52d0*/  IMAD.U32 R10, RZ, RZ, UR9 ;  /* 0x00000009ff0a7e24 */ /* 0x000fe2000f8e00ff */
[----:B------:R-:W-:Y:S01]  /*52e0*/  UMOV UR11, UR43 ;  /* 0x0000002b000b7c82 */ /* 0x000fe20008000000 */
[----:B------:R-:W-:Y:S01]  /*52f0*/  UMOV UR12, UR36 ;  /* 0x00000024000c7c82 */ /* 0x000fe20008000000 */
[----:B------:R-:W-:Y:S01]  /*5300*/  UMOV UR9, UR17 ;  /* 0x0000001100097c82 */ /* 0x000fe20008000000 */
[----:B------:R-:W-:Y:S01]  /*5310*/  @P3 R2UR UR36, R24 ;  /* 0x00000000182432ca */ /* 0x000fe200000e0000 */
[----:B------:R-:W-:Y:S01]  /*5320*/  IMAD.IADD R20, R8, 0x1, R58 ;  /* 0x0000000108147824 */ /* 0x000fe200078e023a */
[----:B------:R-:W-:Y:S01]  /*5330*/  @!P4 R2UR UR22, R10 ;  /* 0x000000000a16c2ca */ /* 0x000fe200000e0000 */
[----:B------:R-:W-:Y:S01]  /*5340*/  IMAD.U32 R11, RZ, RZ, UR8 ;  /* 0x00000008ff0b7e24 */ /* 0x000fe2000f8e00ff */
[----:B------:R-:W-:Y:S01]  /*5350*/  @!UP1 UIADD3 UR8, UPT, UPT, UR7, 0x3a00, URZ ;  /* 0x00003a0007089890 */ /* 0x000fe2000fffe0ff */
[----:B------:R-:W-:Y:S01]  /*5360*/  LOP3.LUT R25, R25, R0, RZ, 0x3c, !PT ;  /* 0x0000000019197212 */ /* 0x000fe200078e3cff */
[----:B------:R-:W-:Y:S01]  /*5370*/  VOTEU.ALL UP1, P4 ;  /* 0x0000000000ff7886 */ /* 0x000fe20002020000 */
[----:B------:R-:W-:Y:S01]  /*5380*/  IMAD.IADD R21, R13, 0x1, R60 ;  /* 0x000000010d157824 */ /* 0x000fe200078e023c */
[----:B------:R-:W-:Y:S02]  /*5390*/  @!P4 R2UR UR23, R11 ;  /* 0x000000000b17c2ca */ /* 0x000fe400000e0000 */
[----:B------:R-:W-:Y:S11]  /*53a0*/  SEL R27, R27, RZ, P0 ;  /* 0x000000ff1b1b7207 */ /* 0x000ff60000000000 */
[----:B------:R2:W-:Y:S01]  /*53b0*/  @!UP2 UTMALDG.3D [UR16], [UR22], desc[UR14] ;  /* 0x00000e101600a5b4 */ /* 0x0005e20008011000 */
[----:B------:R2:W-:Y:S01]  /*53c0*/  @!UP1 UTMALDG.3D [UR8], [UR22], desc[UR14] ;  /* 0x00000e08160095b4 */ /* 0x0005e20008011000 */
[----:B------:R2:W-:Y:S01]  /*53d0*/  @!P4 SYNCS.ARRIVE.TRANS64.RED.A0TR RZ, [UR7+0x88], R23 ;  /* 0x00008817ffffc9a7 */ /* 0x0005e20008300407 */
[----:B------:R-:W-:Y:S01]  /*53e0*/  UPLOP3.LUT UP1, UPT, UPT, UPT, UPT, 0x80, 0x8 ;  /* 0x000000000008789c */ /* 0x000fe20003f2f070 */
[----:B------:R-:W-:Y:S01]  /*53f0*/  SYNCS.ARRIVE.TRANS64.RED.A1T0 RZ, [UR13], RZ ;  /* 0x000000ffffff79a7 */ /* 0x000fe2000810040d */
[----:B------:R-:W-:Y:S09]  /*5400*/  @P3 BRA `(.L_x_99) ;  /* 0xfffffff000303947 */ /* 0x000ff2000383ffff */
[----:B------:R-:W-:-:S04]  /*5410*/  SHF.L.U32 R3, R32, 0x1f, RZ ;  /* 0x0000001f20037819 */ /* 0x000fc800000006ff */
[----:B------:R-:W1:Y:S02]  /*5420*/  SYNCS.PHASECHK.TRANS64.TRYWAIT P0, [UR7+0x90], R3 ;  /* 0x00009003ff0075a7 */ /* 0x000e640008001107 */
[----:B-1----:R-:W-:Y:S05]  /*5430*/  @!P0 BRA `(.L_x_100) ;  /* 0x0000004000348947 */ /* 0x002fea0003800000 */
.L_x_199:
[----:B------:R-:W4:Y:S02]  /*5440*/  SYNCS.PHASECHK.TRANS64.TRYWAIT P0, [UR7+0x98], R3 ;  /* 0x00009803ff0075a7 */ /* 0x000f240008001107 */
[----:B----4-:R-:W-:Y:S05]  /*5450*/  @!P0 BRA `(.L_x_101) ;  /* 0x0000004000448947 */ /* 0x010fea0003800000 */
.L_x_201:
[----:B------:R-:W4:Y:S02]  /*5460*/  SYNCS.PHASECHK.TRANS64.TRYWAIT P0, [UR7+0xa0], R3 ;  /* 0x0000a003ff0075a7 */ /* 0x000f240008001107 */
[----:B----4-:R-:W-:Y:S05]  /*5470*/  @!P0 BRA `(.L_x_102) ;  /* 0x0000004000548947 */ /* 0x010fea0003800000 */
.L_x_203:
[----:B-1----:R-:W-:-:S07]  /*5480*/  MOV R0, UR7 ;  /* 0x0000000700007c02 */ /* 0x002fce0008000f00 */
.L_x_103:
[----:B-1----:R-:W-:-:S04]  /*5490*/  SHF.L.U32 R3, R32, 0x1f, RZ ;  /* 0x0000001f20037819 */ /* 0x002fc800000006ff */
[----:B------:R1:W4:Y:S03]  /*54a0*/  SYNCS.PHASECHK.TRANS64.TRYWAIT P0, [R0+URZ+0xa8], R3 ;  /* 0x0000a803000075a7 */ /* 0x00032600080011ff */
[----:B----4-:R-:W-:Y:S05]  /*54b0*/  @!P0 NANOSLEEP.SYNCS 0x989680 ;  /* 0x009896800000895d */ /* 0x010fea0003900000 */
[----:B------:R-:W4:Y:S02]  /*54c0*/  @!P0 SYNCS.PHASECHK.TRANS64 P0, [R0+URZ+0xa8], R3 ;  /* 0x0000a803000085a7 */ /* 0x000f2400080010ff */
[----:B--2-4-:R-:W-:Y:S05]  /*54d0*/  @P0 EXIT ;  /* 0x000000000000094d */ /* 0x014fea0003800000 */
[----:B------:R-:W-:Y:S05]  /*54e0*/  BRA `(.L_x_103) ;  /* 0xfffffffc00e87947 */ /* 0x000fea000383ffff */
.L_x_88:
[----:B------:R-:W-:-:S06]  /*54f0*/  UISETP.GE.AND UP1, UPT, UR10, 0x4, UPT ;  /* 0x000000040a00788c */ /* 0x000fcc000bf26270 */
[----:B------:R-:W-:-:S13]  /*5500*/  PLOP3.LUT P0, PT, PT, PT, UP1, 0x80, 0x8 ;  /* 0x000000000008781c */ /* 0x000fda0003f0f018 */
[----:B------:R-:W-:Y:S05]  /*5510*/  @!P0 EXIT ;  /* 0x000000000000894d */ /* 0x000fea0003800000 */
[----:B------:R-:W-:Y:S01]  /*5520*/  BAR.SYNC.DEFER_BLOCKING 0x6, 0xa0 ;  /* 0x0182800000007b1d */ /* 0x000fe20000010000 */
[----:B------:R-:W-:Y:S02]  /*5530*/  IMAD.SHL.U32 R4, R66, 0x200000, RZ ;  /* 0x0020000042047824 */ /* 0x000fe400078e00ff */
[----:B------:R-:W-:Y:S02]  /*5540*/  HFMA2 R71, -RZ, RZ, 0, 5.9604644775390625e-08 ;  /* 0x00000001ff477431 */ /* 0x000fe400000001ff */
[C---:B------:R-:W-:Y:S01]  /*5550*/  IMAD.SHL.U32 R65, R72.reuse, 0x10, RZ ;  /* 0x0000001048417824 */ /* 0x040fe200078e00ff */
[----:B------:R-:W-:Y:S01]  /*5560*/  MOV R69, RZ ;  /* 0x000000ff00457202 */ /* 0x000fe20000000f00 */
[----:B------:R-:W-:Y:S01]  /*5570*/  IMAD.U32 R33, R72, 0x10000, RZ ;  /* 0x0001000048217824 */ /* 0x000fe200078e00ff */
[----:B------:R-:W-:Y:S01]  /*5580*/  UMOV UR48, 0x400 ;  /* 0x0000040000307882 */ /* 0x000fe20000000000 */
[----:B------:R-:W1:Y:S01]  /*5590*/  LDC R63, c[0x0][0x370] ;  /* 0x0000dc00ff3f7b82 */ /* 0x000e620000000800 */
[----:B------:R-:W-:Y:S01]  /*55a0*/  ULEA UR48, UR37, UR48, 0x18 ;  /* 0x0000003025307291 */ /* 0x000fe2000f8ec0ff */
[----:B------:R-:W-:Y:S01]  /*55b0*/  LOP3.LUT R4, R4, 0x200000, RZ, 0xc0, !PT ;  /* 0x0020000004047812 */ /* 0x000fe200078ec0ff */
[----:B------:R-:W-:Y:S01]  /*55c0*/  IMAD.SHL.U32 R64, R72, 0x2, RZ ;  /* 0x0000000248407824 */ /* 0x000fe200078e00ff */
[C---:B------:R-:W-:Y:S01]  /*55d0*/  LOP3.LUT R5, R65.reuse, 0x40, RZ, 0xc0, !PT ;  /* 0x0000004041057812 */ /* 0x040fe200078ec0ff */
[----:B------:R-:W-:Y:S01]  /*55e0*/  IMAD.SHL.U32 R3, R66, 0x200, RZ ;  /* 0x0000020042037824 */ /* 0x000fe200078e00ff */
[----:B------:R-:W-:Y:S01]  /*55f0*/  LOP3.LUT R2, R65, 0x5b0, RZ, 0xc0, !PT ;  /* 0x000005b041027812 */ /* 0x000fe200078ec0ff */
[----:B------:R-:W-:Y:S01]  /*5600*/  UIADD3 UR4, UPT, UPT, UR48, 0x200, URZ ;  /* 0x0000020030047890 */ /* 0x000fe2000fffe0ff */
[----:B------:R-:W2:Y:S01]  /*5610*/  LDC R28, c[0x0][0xb0c] ;  /* 0x0002c300ff1c7b82 */ /* 0x000ea20000000800 */
[----:B------:R-:W-:Y:S01]  /*5620*/  LOP3.LUT R33, R4, 0x400000, R33, 0xf8, !PT ;  /* 0x0040000004217812 */ /* 0x000fe200078ef821 */
[----:B------:R-:W-:Y:S01]  /*5630*/  IMAD.MOV.U32 R30, RZ, RZ, RZ ;  /* 0x000000ffff1e7224 */ /* 0x000fe200078e00ff */
[----:B------:R-:W-:Y:S01]  /*5640*/  LOP3.LUT R64, R5, 0x8, R64, 0xf8, !PT ;  /* 0x0000000805407812 */ /* 0x000fe200078ef840 */
[----:B------:R-:W-:Y:S01]  /*5650*/  IMAD.MOV.U32 R70, RZ, RZ, RZ ;  /* 0x000000ffff467224 */ /* 0x000fe200078e00ff */
[----:B------:R-:W-:Y:S01]  /*5660*/  LOP3.LUT R3, R2, 0x200, R3, 0xf8, !PT ;  /* 0x0000020002037812 */ /* 0x000fe200078ef803 */
[----:B------:R-:W-:Y:S01]  /*5670*/  IMAD.MOV.U32 R76, RZ, RZ, RZ ;  /* 0x000000ffff4c7224 */ /* 0x000fe200078e00ff */
[----:B------:R-:W-:Y:S01]  /*5680*/  LOP3.LUT P0, RZ, R65, 0x40, RZ, 0xc0, !PT ;  /* 0x0000004041ff7812 */ /* 0x000fe2000780c0ff */
[----:B------:R-:W3:Y:S01]  /*5690*/  LDC R61, c[0x0][0xb20] ;  /* 0x0002c800ff3d7b82 */ /* 0x000ee20000000800 */
[----:B------:R-:W4:Y:S01]  /*56a0*/  LDS R0, [UR48+0x170] ;  /* 0x00017030ff007984 */ /* 0x000f220008000800 */
[----:B------:R-:W-:Y:S01]  /*56b0*/  LOP3.LUT R64, R3, R64, RZ, 0xfc, !PT ;  /* 0x0000004003407212 */ /* 0x000fe200078efcff */
[----:B------:R-:W-:Y:S01]  /*56c0*/  IMAD.U32 R67, RZ, RZ, UR4 ;  /* 0x00000004ff437e24 */ /* 0x000fe2000f8e00ff */
[----:B------:R-:W-:Y:S01]  /*56d0*/  LOP3.LUT R72, R72, 0x60, RZ, 0xc0, !PT ;  /* 0x0000006048487812 */ /* 0x000fe200078ec0ff */
[----:B------:R-:W1:Y:S03]  /*56e0*/  LDCU.64 UR52, c[0x0][0x348] ;  /* 0x00006900ff3477ac */ /* 0x000e660008000a00 */
[----:B------:R-:W1:Y:S01]  /*56f0*/  LDC R27, c[0x0][0xb30] ;  /* 0x0002cc00ff1b7b82 */ /* 0x000e620000000800 */
[----:B------:R-:W1:Y:S01]  /*5700*/  LDCU.64 UR38, c[0x0][0x888] ;  /* 0x00011100ff2677ac */ /* 0x000e620008000a00 */
[----:B------:R-:W1:Y:S06]  /*5710*/  LDCU.64 UR44, c[0x0][0x890] ;  /* 0x00011200ff2c77ac */ /* 0x000e6c0008000a00 */
[----:B------:R-:W1:Y:S01]  /*5720*/  LDC.64 R56, c[0x0][0xb10] ;  /* 0x0002c400ff387b82 */ /* 0x000e620000000a00 */
[----:B------:R-:W-:Y:S01]  /*5730*/  UMOV UR49, URZ ;  /* 0x000000ff00317c82 */ /* 0x000fe20008000000 */
[----:B------:R-:W-:-:S06]  /*5740*/  UMOV UR51, URZ ;  /* 0x000000ff00337c82 */ /* 0x000fcc0008000000 */
[----:B------:R-:W1:Y:S08]  /*5750*/  LDC.64 R24, c[0x0][0xb18] ;  /* 0x0002c600ff187b82 */ /* 0x000e700000000a00 */
[----:B------:R-:W1:Y:S08]  /*5760*/  LDC.64 R22, c[0x0][0xb28] ;  /* 0x0002ca00ff167b82 */ /* 0x000e700000000a00 */
[----:B------:R-:W1:Y:S01]  /*5770*/  LDC.64 R54, c[0x0][0x8b0] ;  /* 0x00022c00ff367b82 */ /* 0x000e620000000a00 */
[----:B----4-:R-:W-:Y:S01]  /*5780*/  IMAD.IADD R33, R0, 0x1, R33 ;  /* 0x0000000100217824 */ /* 0x010fe200078e0221 */
[----:B------:R-:W-:-:S06]  /*5790*/  P2R R0, PR, RZ, 0x1 ;  /* 0x00000001ff007803 */ /* 0x000fcc0000000000 */
[----:B------:R-:W4:Y:S08]  /*57a0*/  LDC.64 R52, c[0x0][0x8a8] ;  /* 0x00022a00ff347b82 */ /* 0x000f300000000a00 */
[----:B--23--:R-:W1:Y:S02]  /*57b0*/  LDC R62, c[0x0][0x374] ;  /* 0x0000dd00ff3e7b82 */ /* 0x00ce640000000800 */
.L_x_147:
[C---:B------:R-:W-:Y:S02]  /*57c0*/  LEA R0, R76.reuse, UR48, 0x3 ;  /* 0x000000304c007c11 */ /* 0x040fe4000f8e18ff */
[----:B------:R-:W-:Y:S02]  /*57d0*/  SHF.L.U32 R3, R69, 0x1f, RZ ;  /* 0x0000001f45037819 */ /* 0x000fe400000006ff */
[----:B------:R-:W-:Y:S02]  /*57e0*/  LEA R16, R76, UR48, 0x4 ;  /* 0x000000304c107c11 */ /* 0x000fe4000f8e20ff */
[----:B--2---:R-:W2:Y:S02]  /*57f0*/  SYNCS.PHASECHK.TRANS64.TRYWAIT P0, [R0+URZ+0xc0], R3 ;  /* 0x0000c003000075a7 */ /* 0x004ea400080011ff */
[----:B--2---:R-:W-:Y:S05]  /*5800*/  @!P0 BRA `(.L_x_104) ;  /* 0x0000003c00888947 */ /* 0x004fea0003800000 */
.L_x_204:
[----:B------:R-:W3:Y:S01]  /*5810*/  LDC.64 R12, c[0x0][0xb10] ;  /* 0x0002c400ff0c7b82 */ /* 0x000ee20000000a00 */
[----:B------:R-:W4:Y:S01]  /*5820*/  LDS.128 R16, [R16+0x150] ;  /* 0x0001500010107984 */ /* 0x000f220000000c00 */
[----:B-1----:R-:W-:Y:S01]  /*5830*/  ISETP.NE.AND P1, PT, R27, 0x1, PT ;  /* 0x000000011b00780c */ /* 0x002fe20003f25270 */
[----:B--2---:R-:W-:Y:S01]  /*5840*/  VIADD R0, R0, 0xd0 ;  /* 0x000000d000007836 */ /* 0x004fe20000000000 */
[----:B------:R-:W-:Y:S04]  /*5850*/  ISETP.GE.AND P0, PT, R26, 0x1, PT ;  /* 0x000000011a00780c */ /* 0x000fe80003f06270 */
[----:B------:R-:W1:Y:S01]  /*5860*/  LDC.64 R10, c[0x0][0xb18] ;  /* 0x0002c600ff0a7b82 */ /* 0x000e620000000a00 */
[----:B------:R-:W-:Y:S01]  /*5870*/  PRMT R0, RZ, 0x654, R0 ;  /* 0x00000654ff007816 */ /* 0x000fe20000000000 */
[----:B------:R-:W-:Y:S01]  /*5880*/  @!PT LDS RZ, [RZ] ;  /* 0x00000000fffff984 */ /* 0x000fe20000000800 */
[----:B------:R-:W-:Y:S01]  /*5890*/  @!PT LDS RZ, [RZ] ;  /* 0x00000000fffff984 */ /* 0x000fe20000000800 */
[----:B------:R-:W-:Y:S01]  /*58a0*/  @!PT LDS RZ, [RZ] ;  /* 0x00000000fffff984 */ /* 0x000fe20000000800 */
[----:B------:R-:W-:Y:S01]  /*58b0*/  @!PT LDS RZ, [RZ] ;  /* 0x00000000fffff984 */ /* 0x000fe20000000800 */
[----:B------:R2:W-:Y:S06]  /*58c0*/  MEMBAR.ALL.CTA ;  /* 0x0000000000007992 */ /* 0x0005ec0000008000 */
[----:B--2---:R-:W2:Y:S01]  /*58d0*/  FENCE.VIEW.ASYNC.S ;  /* 0x00000000000073c6 */ /* 0x004ea20000000000 */
[----:B------:R-:W1:Y:S08]  /*58e0*/  @!P1 LDC R14, c[0x0][0xb20] ;  /* 0x0002c800ff0e9b82 */ /* 0x000e700000000800 */
[----:B------:R-:W1:Y:S01]  /*58f0*/  @!P1 LDC R9, c[0x0][0xb0c] ;  /* 0x0002c300ff099b82 */ /* 0x000e620000000800 */
[----:B--2---:R2:W-:Y:S01]  /*5900*/  SYNCS.ARRIVE.TRANS64.RED.A1T0 RZ, [R0+URZ], RZ ;  /* 0x000000ff00ff79a7 */ /* 0x0045e200081004ff */
[----:B----4-:R-:W-:Y:S04]  /*5910*/  LOP3.LUT P4, RZ, R18, 0x1, RZ, 0xc0, !PT ;  /* 0x0000000112ff7812 */ /* 0x010fe8000788c0ff */
[----:B------:R-:W-:Y:S09]  /*5920*/  P2R R73, PR, RZ, 0x10 ;  /* 0x00000010ff497803 */ /* 0x000ff20000000000 */
[----:B------:R-:W-:Y:S02]  /*5930*/  @P4 MOV R31, R16 ;  /* 0x00000010001f4202 */ /* 0x000fe40000000f00 */
[----:B------:R-:W-:Y:S01]  /*5940*/  @P4 LOP3.LUT R29, R17, 0xffff, RZ, 0xc0, !PT ;  /* 0x0000ffff111d4812 */ /* 0x000fe200078ec0ff */
[----:B--23--:R-:W-:Y:S06]  /*5950*/  @!P0 BRA `(.L_x_105) ;  /* 0x0000000000a48947 */ /* 0x00cfec0003800000 */
[----:B------:R-:W-:Y:S01]  /*5960*/  IMAD.HI.U32 R36, R62, R25, RZ ;  /* 0x000000193e247227 */ /* 0x000fe200078e00ff */
[----:B------:R-:W-:Y:S02]  /*5970*/  ISETP.NE.AND P0, PT, R24, 0x1, PT ;  /* 0x000000011800780c */ /* 0x000fe40003f05270 */
[----:B------:R-:W-:Y:S01]  /*5980*/  ISETP.NE.AND P2, PT, R26, 0x1, PT ;  /* 0x000000011a00780c */ /* 0x000fe20003f45270 */
[-C--:B------:R-:W-:Y:S01]  /*5990*/  IMAD.HI.U32 R34, R63, R56.reuse, RZ ;  /* 0x000000383f227227 */ /* 0x080fe200078e00ff */
[----:B------:R-:W-:Y:S02]  /*59a0*/  SHF.R.U32.HI R37, RZ, R61, R36 ;  /* 0x0000003dff257219 */ /* 0x000fe40000011624 */
[----:B------:R-:W-:Y:S01]  /*59b0*/  ISETP.NE.AND P3, PT, R28, 0x1, PT ;  /* 0x000000011c00780c */ /* 0x000fe20003f65270 */
[----:B------:R-:W-:Y:S01]  /*59c0*/  IMAD.HI.U32 R40, R29, R25, RZ ;  /* 0x000000191d287227 */ /* 0x000fe200078e00ff */
[----:B------:R-:W-:Y:S02]  /*59d0*/  SHF.R.U32.HI R34, RZ, R57, R34 ;  /* 0x00000039ff227219 */ /* 0x000fe40000011622 */
[----:B------:R-:W-:Y:S01]  /*59e0*/  SEL R3, R62, R37, !P0 ;  /* 0x000000253e037207 */ /* 0x000fe20004000000 */
[----:B------:R-:W-:Y:S01]  /*59f0*/  IMAD.HI.U32 R38, R31, R56, RZ ;  /* 0x000000381f267227 */ /* 0x000fe200078e00ff */
[----:B------:R-:W-:Y:S03]  /*5a00*/  SEL R7, R63, R34, !P3 ;  /* 0x000000223f077207 */ /* 0x000fe60005800000 */
[-C--:B------:R-:W-:Y:S01]  /*5a10*/  IMAD.HI.U32 R34, R3, R22.reuse, RZ ;  /* 0x0000001603227227 */ /* 0x080fe200078e00ff */
[----:B------:R-:W-:Y:S03]  /*5a20*/  SHF.R.U32.HI R38, RZ, R57, R38 ;  /* 0x00000039ff267219 */ /* 0x000fe60000011626 */
[----:B------:R-:W-:Y:S01]  /*5a30*/  IMAD.HI.U32 R36, R7, R22, RZ ;  /* 0x0000001607247227 */ /* 0x000fe200078e00ff */
[----:B------:R-:W-:Y:S02]  /*5a40*/  @P2 SHF.R.U32.HI R3, RZ, R23, R34 ;  /* 0x00000017ff032219 */ /* 0x000fe40000011622 */
[----:B------:R-:W-:Y:S02]  /*5a50*/  SHF.R.U32.HI R34, RZ, R61, R40 ;  /* 0x0000003dff227219 */ /* 0x000fe40000011628 */
[----:B------:R-:W-:Y:S01]  /*5a60*/  @P2 SHF.R.U32.HI R7, RZ, R23, R36 ;  /* 0x00000017ff072219 */ /* 0x000fe20000011624 */
[C---:B------:R-:W-:Y:S01]  /*5a70*/  IMAD R2, R26.reuse, R3, RZ ;  /* 0x000000031a027224 */ /* 0x040fe200078e02ff */
[----:B------:R-:W-:Y:S02]  /*5a80*/  SEL R5, R29, R34, !P0 ;  /* 0x000000221d057207 */ /* 0x000fe40004000000 */
[----:B------:R-:W-:Y:S01]  /*5a90*/  SEL R3, R31, R38, !P3 ;  /* 0x000000261f037207 */ /* 0x000fe20005800000 */
[----:B------:R-:W-:Y:S01]  /*5aa0*/  IMAD R4, R26, R7, RZ ;  /* 0x000000071a047224 */ /* 0x000fe200078e02ff */
[C---:B------:R-:W-:Y:S01]  /*5ab0*/  ISETP.GE.AND P0, PT, R5.reuse, R2, PT ;  /* 0x000000020500720c */ /* 0x040fe20003f06270 */
[----:B------:R-:W-:Y:S03]  /*5ac0*/  IMAD.HI.U32 R6, R5, R22, RZ ;  /* 0x0000001605067227 */ /* 0x000fe600078e00ff */
[----:B------:R-:W-:Y:S01]  /*5ad0*/  ISETP.GE.OR P0, PT, R3, R4, P0 ;  /* 0x000000040300720c */ /* 0x000fe20000706670 */
[----:B------:R-:W-:Y:S01]  /*5ae0*/  IMAD.MOV R4, RZ, RZ, -R3 ;  /* 0x000000ffff047224 */ /* 0x000fe200078e0a03 */
[-C--:B------:R-:W-:Y:S03]  /*5af0*/  SHF.R.U32.HI R6, RZ, R23.reuse, R6 ;  /* 0x00000017ff067219 */ /* 0x080fe60000011606 */
[----:B------:R-:W-:Y:S01]  /*5b00*/  IMAD R31, R28, R4, R31 ;  /* 0x000000041c1f7224 */ /* 0x000fe200078e021f */
[----:B------:R-:W-:Y:S05]  /*5b10*/  SEL R15, R5, R6, !P2 ;  /* 0x00000006050f7207 */ /* 0x000fea0005000000 */
[----:B------:R-:W-:Y:S02]  /*5b20*/  IMAD.MOV R6, RZ, RZ, -R15 ;  /* 0x000000ffff067224 */ /* 0x000fe400078e0a0f */
[C---:B------:R-:W-:Y:S04]  /*5b30*/  @!P0 IMAD.HI.U32 R2, R3.reuse, R22, RZ ;  /* 0x0000001603028227 */ /* 0x040fe800078e00ff */
[----:B------:R-:W-:Y:S01]  /*5b40*/  IMAD R6, R26, R6, R5 ;  /* 0x000000061a067224 */ /* 0x000fe200078e0205 */
[----:B------:R-:W-:Y:S04]  /*5b50*/  @!P0 SHF.R.U32.HI R2, RZ, R23, R2 ;  /* 0x00000017ff028219 */ /* 0x000fe80000011602 */
[----:B------:R-:W-:Y:S02]  /*5b60*/  @!P0 SEL R0, R3, R2, !P2 ;  /* 0x0000000203008207 */ /* 0x000fe40005000000 */
[----:B------:R-:W-:Y:S02]  /*5b70*/  IADD3 R2, PT, PT, -R5, RZ, RZ ;  /* 0x000000ff05027210 */ /* 0x000fe40007ffe1ff */
[----:B------:R-:W-:Y:S01]  /*5b80*/  @!P0 IADD3 R8, PT, PT, R15, -R0, RZ ;  /* 0x800000000f088210 */ /* 0x000fe20007ffe0ff */
[----:B------:R-:W-:Y:S02]  /*5b90*/  @!P0 IMAD R0, R7, R6, R0 ;  /* 0x0000000607008224 */ /* 0x000fe400078e0200 */
[----:B------:R-:W-:Y:S02]  /*5ba0*/  IMAD R29, R24, R2, R29 ;  /* 0x00000002181d7224 */ /* 0x000fe400078e021d */
[----:B------:R-:W-:Y:S02]  /*5bb0*/  @!P0 IMAD R5, R8, R26, R3 ;  /* 0x0000001a08058224 */ /* 0x000fe400078e0203 */
[----:B------:R-:W-:Y:S04]  /*5bc0*/  @!P0 IMAD.MOV.U32 R3, RZ, RZ, R0 ;  /* 0x000000ffff038224 */ /* 0x000fe800078e0000 */
[----:B------:R-:W-:Y:S02]  /*5bd0*/  IMAD R31, R3, R28, R31 ;  /* 0x0000001c031f7224 */ /* 0x000fe400078e021f */
[----:B------:R-:W-:Y:S07]  /*5be0*/  IMAD R29, R5, R24, R29 ;  /* 0x00000018051d7224 */ /* 0x000fee00078e021d */
.L_x_105:
[----:B-1----:R-:W-:Y:S01]  /*5bf0*/  @!P1 ISETP.NE.AND P0, PT, R10, 0x1, PT ;  /* 0x000000010a00980c */ /* 0x002fe20003f05270 */
[----:B------:R-:W-:Y:S01]  /*5c00*/  @!P1 IMAD.HI.U32 R3, R29, R11, RZ ;  /* 0x0000000b1d039227 */ /* 0x000fe200078e00ff */
[----:B------:R-:W-:Y:S01]  /*5c10*/  R2UR UR42, R21 ;  /* 0x00000000152a72ca */ /* 0x000fe200000e0000 */
[----:B------:R-:W-:Y:S01]  /*5c20*/  BSSY.RECONVERGENT B6, `(.L_x_106) ;  /* 0x0000031000067945 */ /* 0x000fe20003800200 */
[----:B------:R-:W-:Y:S01]  /*5c30*/  R2UR UR41, R20 ;  /* 0x00000000142972ca */ /* 0x000fe200000e0000 */
[----:B------:R-:W-:Y:S01]  /*5c40*/  @!P1 IMAD.HI.U32 R0, R31, R12, RZ ;  /* 0x0000000c1f009227 */ /* 0x000fe200078e00ff */
[----:B------:R-:W-:Y:S02]  /*5c50*/  @!P1 SHF.R.U32.HI R2, RZ, R14, R3 ;  /* 0x0000000eff029219 */ /* 0x000fe40000011603 */
[----:B------:R-:W-:Y:S01]  /*5c60*/  @!P1 ISETP.NE.AND P2, PT, R9, 0x1, PT ;  /* 0x000000010900980c */ /* 0x000fe20003f45270 */
[----:B------:R-:W-:Y:S01]  /*5c70*/  VIADD R76, R76, 0x1 ;  /* 0x000000014c4c7836 */ /* 0x000fe20000000000 */
[----:B------:R-:W-:Y:S02]  /*5c80*/  @!P1 SEL R2, R29, R2, !P0 ;  /* 0x000000021d029207 */ /* 0x000fe40004000000 */
[----:B------:R-:W-:Y:S02]  /*5c90*/  @!P1 SHF.R.U32.HI R0, RZ, R13, R0 ;  /* 0x0000000dff009219 */ /* 0x000fe40000011600 */
[----:B------:R-:W-:Y:S01]  /*5ca0*/  LOP3.LUT P0, RZ, R67, 0x90, RZ, 0xc0, !PT ;  /* 0x0000009043ff7812 */ /* 0x000fe2000780c0ff */
[----:B------:R-:W-:Y:S01]  /*5cb0*/  USHF.L.U32 UR42, UR42, 0x6, URZ ;  /* 0x000000062a2a7899 */ /* 0x000fe200080006ff */
[----:B------:R-:W-:Y:S01]  /*5cc0*/  @!P1 SEL R3, R31, R0, !P2 ;  /* 0x000000001f039207 */ /* 0x000fe20005000000 */
[----:B------:R-:W-:Y:S01]  /*5cd0*/  USHF.L.U32 UR41, UR41, 0x7, URZ ;  /* 0x0000000729297899 */ /* 0x000fe200080006ff */
[----:B------:R-:W-:Y:S03]  /*5ce0*/  @P4 SHF.R.U32.HI R68, RZ, 0x10, R17 ;  /* 0x00000010ff444819 */ /* 0x000fe60000011611 */
[----:B------:R-:W-:Y:S02]  /*5cf0*/  @!P1 IMAD.IADD R0, R2, 0x1, -R3 ;  /* 0x0000000102009824 */ /* 0x000fe400078e0a03 */
[----:B------:R-:W-:Y:S02]  /*5d00*/  @!P1 IMAD.IADD R2, R3, 0x1, -R2 ;  /* 0x0000000103029824 */ /* 0x000fe400078e0a02 */
[----:B------:R-:W-:Y:S02]  /*5d10*/  @!P1 IMAD R31, R0, R9, R31 ;  /* 0x00000009001f9224 */ /* 0x000fe400078e021f */
[----:B------:R-:W-:Y:S01]  /*5d20*/  @!P1 IMAD R29, R2, R10, R29 ;  /* 0x0000000a021d9224 */ /* 0x000fe200078e021d */
[----:B------:R-:W-:Y:S06]  /*5d30*/  @!P0 BRA `(.L_x_107) ;  /* 0x00000000007c8947 */ /* 0x000fec0003800000 */
[----:B------:R-:W1:Y:S01]  /*5d40*/  LDCU.64 UR8, c[0x4][0x80] ;  /* 0x01001000ff0877ac */ /* 0x000e620008000a00 */
[----:B------:R-:W-:Y:S01]  /*5d50*/  MOV R2, 0x0 ;  /* 0x0000000000027802 */ /* 0x000fe20000000f00 */
[----:B------:R-:W-:Y:S02]  /*5d60*/  HFMA2 R12, -RZ, RZ, 0, 5.9604644775390625e-08 ;  /* 0x00000001ff0c7431 */ /* 0x000fe400000001ff */
[----:B------:R-:W-:Y:S01]  /*5d70*/  IMAD.MOV.U32 R8, RZ, RZ, 0x70 ;  /* 0x00000070ff087424 */ /* 0x000fe200078e00ff */
[----:B------:R2:W3:Y:S01]  /*5d80*/  LDC.64 R14, c[0x4][R2] ;  /* 0x01000000020e7b82 */ /* 0x0004e20000000a00 */
[----:B------:R-:W4:Y:S01]  /*5d90*/  LDCU.64 UR6, c[0x4][0x88] ;  /* 0x01001100ff0677ac */ /* 0x000f220008000a00 */
[----:B------:R-:W-:Y:S01]  /*5da0*/  IMAD.MOV.U32 R13, RZ, RZ, RZ ;  /* 0x000000ffff0d7224 */ /* 0x000fe200078e00ff */
[----:B------:R-:W2:Y:S01]  /*5db0*/  LDCU.64 UR4, c[0x4][0x8] ;  /* 0x01000100ff0477ac */ /* 0x000ea20008000a00 */
[----:B-1----:R-:W-:Y:S01]  /*5dc0*/  MOV R5, UR9 ;  /* 0x0000000900057c02 */ /* 0x002fe20008000f00 */
[----:B------:R-:W-:Y:S01]  /*5dd0*/  IMAD.U32 R4, RZ, RZ, UR8 ;  /* 0x00000008ff047e24 */ /* 0x000fe2000f8e00ff */
[----:B----4-:R-:W-:Y:S01]  /*5de0*/  MOV R7, UR7 ;  /* 0x0000000700077c02 */ /* 0x010fe20008000f00 */
[----:B------:R-:W-:Y:S01]  /*5df0*/  IMAD.U32 R6, RZ, RZ, UR6 ;  /* 0x00000006ff067e24 */ /* 0x000fe2000f8e00ff */
[----:B--2---:R-:W-:Y:S01]  /*5e00*/  MOV R11, UR5 ;  /* 0x00000005000b7c02 */ /* 0x004fe20008000f00 */
[----:B------:R-:W-:Y:S02]  /*5e10*/  IMAD.U32 R10, RZ, RZ, UR4 ;  /* 0x00000004ff0a7e24 */ /* 0x000fe4000f8e00ff */
[----:B------:R-:W-:Y:S07]  /*5e20*/  LEPC R20, `(.L_x_108) ;  /* 0x000000001014794e */ /* 0x000fee0000000000 */
[----:B---3-5:R-:W-:Y:S05]  /*5e30*/  CALL.ABS.NOINC R14 ;  /* 0x000000000e007343 */ /* 0x028fea0003c00000 */
.L_x_108:
[----:B------:R-:W1:Y:S01]  /*5e40*/  LDCU.64 UR8, c[0x4][0x80] ;  /* 0x01001000ff0877ac */ /* 0x000e620008000a00 */
[----:B------:R-:W2:Y:S01]  /*5e50*/  LDC.64 R2, c[0x4][R2] ;  /* 0x0100000002027b82 */ /* 0x000ea20000000a00 */
[----:B------:R-:W-:Y:S02]  /*5e60*/  HFMA2 R12, -RZ, RZ, 0, 5.9604644775390625e-08 ;  /* 0x00000001ff0c7431 */ /* 0x000fe400000001ff */
[----:B------:R-:W-:Y:S02]  /*5e70*/  IMAD.MOV.U32 R8, RZ, RZ, 0x70 ;  /* 0x00000070ff087424 */ /* 0x000fe400078e00ff */
[----:B------:R-:W-:Y:S01]  /*5e80*/  IMAD.MOV.U32 R13, RZ, RZ, RZ ;  /* 0x000000ffff0d7224 */ /* 0x000fe200078e00ff */
[----:B------:R-:W3:Y:S01]  /*5e90*/  LDCU.64 UR6, c[0x4][0x88] ;  /* 0x01001100ff0677ac */ /* 0x000ee20008000a00 */
[----:B------:R-:W4:Y:S01]  /*5ea0*/  LDCU.64 UR4, c[0x4][0x8] ;  /* 0x01000100ff0477ac */ /* 0x000f220008000a00 */
[----:B-1----:R-:W-:Y:S02]  /*5eb0*/  MOV R4, UR8 ;  /* 0x0000000800047c02 */ /* 0x002fe40008000f00 */
[----:B------:R-:W-:Y:S02]  /*5ec0*/  MOV R5, UR9 ;  /* 0x0000000900057c02 */ /* 0x000fe40008000f00 */
[----:B---3--:R-:W-:Y:S01]  /*5ed0*/  MOV R7, UR7 ;  /* 0x0000000700077c02 */ /* 0x008fe20008000f00 */
[----:B------:R-:W-:Y:S01]  /*5ee0*/  IMAD.U32 R6, RZ, RZ, UR6 ;  /* 0x00000006ff067e24 */ /* 0x000fe2000f8e00ff */
[----:B----4-:R-:W-:Y:S01]  /*5ef0*/  MOV R11, UR5 ;  /* 0x00000005000b7c02 */ /* 0x010fe20008000f00 */
[----:B------:R-:W-:Y:S02]  /*5f00*/  IMAD.U32 R10, RZ, RZ, UR4 ;  /* 0x00000004ff0a7e24 */ /* 0x000fe4000f8e00ff */
[----:B------:R-:W-:Y:S07]  /*5f10*/  LEPC R20, `(.L_x_107) ;  /* 0x000000001014794e */ /* 0x000fee0000000000 */
[----:B--2---:R-:W-:Y:S05]  /*5f20*/  CALL.ABS.NOINC R2 ;  /* 0x0000000002007343 */ /* 0x004fea0003c00000 */
.L_x_107:
[----:B------:R-:W-:Y:S05]  /*5f30*/  BSYNC.RECONVERGENT B6 ;  /* 0x0000000000067941 */ /* 0x000fea0003800200 */
.L_x_106:
[----:B------:R-:W-:Y:S01]  /*5f40*/  ISETP.NE.U32.AND P4, PT, R54, RZ, PT ;  /* 0x000000ff3600720c */ /* 0x000fe20003f85070 */
[----:B------:R-:W-:Y:S01]  /*5f50*/  UISETP.NE.AND UP2, UPT, UR50, URZ, UPT ;  /* 0x000000ff3200728c */ /* 0x000fe2000bf45270 */
[----:B------:R-:W-:Y:S01]  /*5f60*/  ISETP.NE.U32.AND P2, PT, RZ, UR38, PT ;  /* 0x00000026ff007c0c */ /* 0x000fe2000bf45070 */
[----:B------:R-:W-:Y:S01]  /*5f70*/  UISETP.NE.U32.AND UP1, UPT, UR44, URZ, UPT ;  /* 0x000000ff2c00728c */ /* 0x000fe2000bf25070 */
[----:B------:R-:W-:Y:S01]  /*5f80*/  ISETP.NE.AND.EX P4, PT, R55, RZ, PT, P4 ;  /* 0x000000ff3700720c */ /* 0x000fe20003f85340 */
[----:B------:R-:W-:Y:S01]  /*5f90*/  UPLOP3.LUT UP0, UPT, UPT, UPT, UPT, 0x40, 0x4 ;  /* 0x000000000004789c */ /* 0x000fe20003f0e870 */
[----:B------:R-:W-:Y:S01]  /*5fa0*/  ISETP.NE.AND.EX P2, PT, RZ, UR39, PT, P2 ;  /* 0x00000027ff007c0c */ /* 0x000fe2000bf45320 */
[----:B------:R-:W-:Y:S01]  /*5fb0*/  UISETP.NE.AND.EX UP1, UPT, UR45, URZ, UPT, UP1 ;  /* 0x000000ff2d00728c */ /* 0x000fe2000bf25310 */
[----:B------:R-:W-:Y:S04]  /*5fc0*/  PLOP3.LUT P1, PT, PT, PT, UP2, 0x80, 0x8 ;  /* 0x000000000008781c */ /* 0x000fe80003f2f028 */
[----:B------:R-:W-:Y:S06]  /*5fd0*/  @UP2 UPLOP3.LUT UP0, UPT, UPT, UPT, UP1, 0x80, 0x8 ;  /* 0x000000000008289c */ /* 0x000fec0003f0f010 */
[----:B------:R-:W-:Y:S01]  /*5fe0*/  PLOP3.LUT P0, PT, PT, PT, UP0, 0x80, 0x8 ;  /* 0x000000000008781c */ /* 0x000fe20003f0f008 */
[----:B------:R-:W-:Y:S01]  /*5ff0*/  @!UPT UIADD3 URZ, UPT, UPT, URZ, URZ, URZ ;  /* 0x000000fffffff290 */ /* 0x000fe2000fffe0ff */
[----:B------:R-:W-:Y:S11]  /*6000*/  BRA.U !UP1, `(.L_x_109) ;  /* 0x0000000109387547 */ /* 0x000ff6000b800000 */
[----:B------:R-:W-:Y:S01]  /*6010*/  UISETP.NE.U32.AND UP0, UPT, UR38, URZ, UPT ;  /* 0x000000ff2600728c */ /* 0x000fe2000bf05070 */
[----:B------:R-:W-:Y:S02]  /*6020*/  HFMA2 R0, -RZ, RZ, 0, 5.9604644775390625e-08 ;  /* 0x00000001ff007431 */ /* 0x000fe400000001ff */
[----:B------:R-:W-:Y:S01]  /*6030*/  IMAD.MOV.U32 R59, RZ, RZ, 0x1 ;  /* 0x00000001ff3b7424 */ /* 0x000fe200078e00ff */
[----:B------:R-:W-:Y:S06]  /*6040*/  UISETP.NE.AND.EX UP0, UPT, UR39, URZ, UPT, UP0 ;  /* 0x000000ff2700728c */ /* 0x000fec000bf05300 */
[----:B------:R-:W-:Y:S05]  /*6050*/  PLOP3.LUT P3, PT, PT, PT, UP0, 0x80, 0x8 ;  /* 0x000000000008781c */ /* 0x000fea0003f6f008 */
[----:B------:R-:W1:Y:S01]  /*6060*/  @UP0 LDCU.64 UR6, c[0x0][0x888] ;  /* 0x00011100ff0607ac */ /* 0x000e620008000a00 */
[----:B------:R-:W-:Y:S07]  /*6070*/  @UP0 UIMAD UR4, UR36, UR44, URZ ;  /* 0x0000002c240402a4 */ /* 0x000fee000f8e02ff */
[----:B------:R-:W-:Y:S01]  /*6080*/  @!P3 PRMT R59, R0, 0x7610, R59 ;  /* 0x00007610003bb816 */ /* 0x000fe2000000003b */
[----:B-1----:R-:W-:Y:S03]  /*6090*/  @UP0 UIMAD.WIDE UR6, UR4, 0x4, UR6 ;  /* 0x00000004040608a5 */ /* 0x002fe6000f8e0206 */
[----:B------:R-:W1:Y:S03]  /*60a0*/  @!UP0 LDCU UR4, c[0x0][0x880] ;  /* 0x00011000ff0487ac */ /* 0x000e660008000800 */
[----:B------:R-:W-:Y:S01]  /*60b0*/  IMAD.U32 R2, RZ, RZ, UR6 ;  /* 0x00000006ff027e24 */ /* 0x000fe2000f8e00ff */
[----:B------:R-:W-:Y:S05]  /*60c0*/  MOV R3, UR7 ;  /* 0x0000000700037c02 */ /* 0x000fea0008000f00 */
[----:B-----5:R2:W5:Y:S02]  /*60d0*/  @P3 LDG.E R35, desc[UR46][R2.64] ;  /* 0x0000002e02233981 */ /* 0x020564000c1e1900 */
[----:B-12---:R-:W-:Y:S02]  /*60e0*/  @!P3 IMAD.U32 R35, RZ, RZ, UR4 ;  /* 0x00000004ff23be24 */ /* 0x006fe4000f8e00ff */
.L_x_109:
[----:B------:R-:W-:Y:S05]  /*60f0*/  @!P4 BRA `(.L_x_110) ;  /* 0x000000000020c947 */ /* 0x000fea0003800000 */
[----:B------:R-:W-:Y:S04]  /*6100*/  ISETP.NE.U32.AND P3, PT, R52, RZ, PT ;  /* 0x000000ff3400720c */ /* 0x000fe80003f65070 */
[----:B------:R-:W-:Y:S11]  /*6110*/  ISETP.NE.AND.EX P3, PT, R53, RZ, PT, P3 ;  /* 0x000000ff3500720c */ /* 0x000ff60003f65330 */
[----:B------:R-:W-:Y:S02]  /*6120*/  @!UPT UIADD3 URZ, UPT, UPT, URZ, URZ, URZ ;  /* 0x000000fffffff290 */ /* 0x000fe4000fffe0ff */
[----:B------:R-:W1:Y:S01]  /*6130*/  @P3 LDC.64 R2, c[0x0][0x8a8] ;  /* 0x00022a00ff023b82 */ /* 0x000e620000000a00 */
[----:B------:R-:W-:Y:S04]  /*6140*/  @P3 IMAD R0, R54, UR36, RZ ;  /* 0x0000002436003c24 */ /* 0x000fe8000f8e02ff */
[----:B-1----:R-:W-:Y:S05]  /*6150*/  @P3 IMAD.WIDE R2, R0, 0x4, R2 ;  /* 0x0000000400023825 */ /* 0x002fea00078e0202 */
[----:B-----5:R1:W5:Y:S02]  /*6160*/  @P3 LDG.E R32, desc[UR46][R2.64] ;  /* 0x0000002e02203981 */ /* 0x020364000c1e1900 */
[----:B-1----:R-:W2:Y:S02]  /*6170*/  @!P3 LDC R32, c[0x0][0x8a0] ;  /* 0x00022800ff20bb82 */ /* 0x002ea40000000800 */
.L_x_110:
[----:B-----5:R-:W-:Y:S01]  /*6180*/  FSETP.NEU.AND P3, PT, R35, RZ, PT ;  /* 0x000000ff2300720b */ /* 0x020fe20003f6d000 */
[----:B------:R-:W-:Y:S01]  /*6190*/  IMAD.SHL.U32 R77, R64, 0x2, RZ ;  /* 0x00000002404d7824 */ /* 0x000fe200078e00ff */
[----:B------:R-:W-:Y:S01]  /*61a0*/  SEL R5, RZ, 0xffffffff, P2 ;  /* 0xffffffffff057807 */ /* 0x000fe20001000000 */
[----:B------:R-:W-:Y:S01]  /*61b0*/  BSSY B1, `(.L_x_111) ;  /* 0x0000034000017945 */ /* 0x000fe20003800000 */
[----:B------:R-:W-:Y:S01]  /*61c0*/  @P1 LOP3.LUT P2, RZ, R59, 0xff, RZ, 0xc0, !PT ;  /* 0x000000ff3bff1812 */ /* 0x000fe2000784c0ff */
[----:B------:R-:W-:Y:S01]  /*61d0*/  IMAD.MOV.U32 R39, RZ, RZ, 0x1 ;  /* 0x00000001ff277424 */ /* 0x000fe200078e00ff */
[----:B------:R-:W-:Y:S01]  /*61e0*/  @P1 SEL R0, RZ, 0xffffffff, P3 ;  /* 0xffffffffff001807 */ /* 0x000fe20001800000 */
[C---:B------:R-:W-:Y:S01]  /*61f0*/  IMAD R34, R30.reuse, 0x40, R33 ;  /* 0x000000401e227824 */ /* 0x040fe200078e0221 */
[----:B------:R-:W-:Y:S01]  /*6200*/  LOP3.LUT R71, R71, 0x1, RZ, 0x3c, !PT ;  /* 0x0000000147477812 */ /* 0x000fe200078e3cff */
[----:B------:R-:W-:Y:S01]  /*6210*/  IMAD.MOV.U32 R38, RZ, RZ, RZ ;  /* 0x000000ffff267224 */ /* 0x000fe200078e00ff */
[----:B------:R-:W-:Y:S02]  /*6220*/  @P0 SEL R0, R5, R0, !P2 ;  /* 0x0000000005000207 */ /* 0x000fe40005000000 */
[----:B------:R-:W-:Y:S02]  /*6230*/  CS2R R50, SRZ ;  /* 0x0000000000327805 */ /* 0x000fe4000001ff00 */
[----:B------:R-:W-:Y:S02]  /*6240*/  LEA R74, R30, UR48, 0x3 ;  /* 0x000000301e4a7c11 */ /* 0x000fe4000f8e18ff */
[----:B------:R-:W-:Y:S02]  /*6250*/  CS2R R48, SRZ ;  /* 0x0000000000307805 */ /* 0x000fe4000001ff00 */
[----:B------:R-:W-:Y:S02]  /*6260*/  @P1 LOP3.LUT R0, R0, 0x1, RZ, 0xc0, !PT ;  /* 0x0000000100001812 */ /* 0x000fe400078ec0ff */
[----:B------:R-:W-:Y:S02]  /*6270*/  CS2R R42, SRZ ;  /* 0x00000000002a7805 */ /* 0x000fe4000001ff00 */
[----:B------:R-:W-:Y:S02]  /*6280*/  SHF.L.U32 R3, R70, 0x1f, RZ ;  /* 0x0000001f46037819 */ /* 0x000fe400000006ff */
[----:B------:R-:W-:Y:S02]  /*6290*/  CS2R R40, SRZ ;  /* 0x0000000000287805 */ /* 0x000fe4000001ff00 */
[----:B------:R-:W-:Y:S01]  /*62a0*/  ISETP.NE.U32.OR P5, PT, R0, 0x1, !P1 ;  /* 0x000000010000780c */ /* 0x000fe20004fa5470 */
[----:B------:R-:W-:Y:S01]  /*62b0*/  VIADD R82, R77, UR48 ;  /* 0x000000304d527c36 */ /* 0x000fe20008000000 */
[----:B------:R-:W-:Y:S02]  /*62c0*/  PLOP3.LUT P2, PT, PT, PT, UP1, 0x80, 0x8 ;  /* 0x000000000008781c */ /* 0x000fe40003f4f018 */
[----:B------:R-:W-:Y:S02]  /*62d0*/  SEL R0, RZ, 0xffffffff, P3 ;  /* 0xffffffffff007807 */ /* 0x000fe40001800000 */
[----:B------:R-:W-:Y:S02]  /*62e0*/  LOP3.LUT P3, R75, R59, 0xff, RZ, 0xc0, !PT ;  /* 0x000000ff3b4b7812 */ /* 0x000fe4000786c0ff */
[----:B------:R-:W-:Y:S05]  /*62f0*/  P2R R78, PR, RZ, 0x20 ;  /* 0x00000020ff4e7803 */ /* 0x000fea0000000000 */
[----:B------:R-:W-:Y:S02]  /*6300*/  @P5 SHF.L.U32 R2, R71, 0x1f, RZ ;  /* 0x0000001f47025819 */ /* 0x000fe400000006ff */
[----:B------:R-:W-:Y:S02]  /*6310*/  @P2 SEL R0, R5, R0, !P3 ;  /* 0x0000000005002207 */ /* 0x000fe40005800000 */
[----:B------:R-:W1:Y:S02]  /*6320*/  @P5 SYNCS.PHASECHK.TRANS64.TRYWAIT P1, [UR48+0x70], R2 ;  /* 0x00007002ff0055a7 */ /* 0x000e640008021130 */
[----:B------:R-:W-:Y:S04]  /*6330*/  LOP3.LUT R0, R0, 0x1, RZ, 0xc0, !PT ;  /* 0x0000000100007812 */ /* 0x000fe800078ec0ff */
[----:B------:R-:W-:Y:S04]  /*6340*/  ISETP.NE.U32.AND P4, PT, R0, 0x1, PT ;  /* 0x000000010000780c */ /* 0x000fe80003f85070 */
[----:B------:R-:W-:Y:S01]  /*6350*/  P2R R80, PR, RZ, 0x10 ;  /* 0x00000010ff507803 */ /* 0x000fe20000000000 */
[----:B------:R3:W4:Y:S01]  /*6360*/  SYNCS.PHASECHK.TRANS64.TRYWAIT P0, [R74+URZ+0xe0], R3 ;  /* 0x0000e0034a0075a7 */ /* 0x00072200080011ff */
[----:B-1----:R-:W-:Y:S01]  /*6370*/  @P5 SEL R39, RZ, 0x1, !P1 ;  /* 0x00000001ff275807 */ /* 0x002fe20004800000 */
[----:B---3--:R-:W-:Y:S06]  /*6380*/  @!P5 BRA `(.L_x_112) ;  /* 0x000000000058d947 */ /* 0x008fec0003800000 */
[C---:B------:R-:W-:Y:S01]  /*6390*/  VIADD R0, R82.reuse, 0x200 ;  /* 0x0000020052007836 */ /* 0x040fe20000000000 */
[----:B------:R-:W-:Y:S01]  /*63a0*/  LOP3.LUT P5, RZ, R65, 0x40, RZ, 0xc0, !PT ;  /* 0x0000004041ff7812 */ /* 0x000fe200078ac0ff */
[----:B------:R-:W-:Y:S01]  /*63b0*/  BSSY B0, `(.L_x_113) ;  /* 0x000000e000007945 */ /* 0x000fe20003800000 */
[----:B------:R-:W-:Y:S01]  /*63c0*/  ISETP.NE.AND P2, PT, R39, RZ, PT ;  /* 0x000000ff2700720c */ /* 0x000fe20003f45270 */
[----:B------:R-:W-:Y:S01]  /*63d0*/  @P4 VIADD R2, R82, 0x210 ;  /* 0x0000021052024836 */ /* 0x000fe20000000000 */
[----:B------:R-:W-:Y:S01]  /*63e0*/  PLOP3.LUT P1, PT, PT, PT, PT, 0x8, 0x80 ;  /* 0x000000000080781c */ /* 0x000fe20003f2e170 */
[----:B------:R-:W-:Y:S01]  /*63f0*/  IMAD.MOV.U32 R51, RZ, RZ, RZ ;  /* 0x000000ffff337224 */ /* 0x000fe200078e00ff */
[----:B------:R-:W-:Y:S02]  /*6400*/  @P4 PLOP3.LUT P1, PT, P5, PT, PT, 0x80, 0x8 ;  /* 0x000000000008481c */ /* 0x000fe40002f2f070 */
[----:B------:R-:W-:Y:S02]  /*6410*/  CS2R R48, SRZ ;  /* 0x0000000000307805 */ /* 0x000fe4000001ff00 */
[----:B------:R-:W-:Y:S02]  /*6420*/  CS2R R42, SRZ ;  /* 0x00000000002a7805 */ /* 0x000fe4000001ff00 */
[----:B------:R-:W-:Y:S07]  /*6430*/  CS2R R40, SRZ ;  /* 0x0000000000287805 */ /* 0x000fee000001ff00 */
[----:B------:R-:W-:Y:S01]  /*6440*/  @P1 VIADD R2, R0, 0xfffffff0 ;  /* 0xfffffff000021836 */ /* 0x000fe20000000000 */
[----:B------:R-:W-:Y:S06]  /*6450*/  @P2 BRA `(.L_x_114) ;  /* 0x00000000000c2947 */ /* 0x000fec0003800000 */
[----:B------:R-:W-:Y:S04]  /*6460*/  SHF.L.U32 R5, R71, 0x1f, RZ ;  /* 0x0000001f47057819 */ /* 0x000fe800000006ff */
[----:B------:R-:W1:Y:S02]  /*6470*/  SYNCS.PHASECHK.TRANS64.TRYWAIT P1, [UR48+0x70], R5 ;  /* 0x00007005ff0075a7 */ /* 0x000e640008021130 */
[----:B-1----:R-:W-:Y:S05]  /*6480*/  @!P1 BRA `(.L_x_115) ;  /* 0x00000030007c9947 */ /* 0x002fea0003800000 */
.L_x_114:
[----:B------:R-:W-:Y:S05]  /*6490*/  BSYNC B0 ;  /* 0x0000000000007941 */ /* 0x000fea0003800000 */
.L_x_113:
[----:B------:R-:W-:Y:S01]  /*64a0*/  ISETP.NE.AND P1, PT, R80, RZ, PT ;  /* 0x000000ff5000720c */ /* 0x000fe20003f25270 */
[----:B------:R-:W-:Y:S11]  /*64b0*/  HFMA2 R38, -RZ, RZ, 0, 5.9604644775390625e-08 ;  /* 0x00000001ff267431 */ /* 0x000ff600000001ff */
[----:B------:R-:W-:Y:S01]  /*64c0*/  @!UPT UIADD3 URZ, UPT, UPT, URZ, URZ, URZ ;  /* 0x000000fffffff290 */ /* 0x000fe2000fffe0ff */
[----:B------:R3:W1:Y:S04]  /*64d0*/  @P1 LDS.128 R48, [R2] ;  /* 0x0000000002301984 */ /* 0x0006680000000c00 */
[----:B------:R3:W1:Y:S02]  /*64e0*/  @P1 LDS.128 R40, [R77+UR48+0x200] ;  /* 0x000200304d281984 */ /* 0x0006640008000c00 */
.L_x_112:
[----:B------:R-:W-:Y:S05]  /*64f0*/  BSYNC B1 ;  /* 0x0000000000017941 */ /* 0x000fea0003800000 */
.L_x_111:
[----:B-1----:R-:W-:Y:S04]  /*6500*/  SHF.R.U32.HI R5, RZ, 0x15, R34 ;  /* 0x00000015ff057819 */ /* 0x002fe80000011622 */
[----:B------:R-:W-:Y:S01]  /*6510*/  LOP3.LUT P1, RZ, R5, 0x3, R66, 0x48, !PT ;  /* 0x0000000305ff7812 */ /* 0x000fe20007824842 */
[----:B------:R-:W-:Y:S01]  /*6520*/  @!UPT UIADD3 URZ, UPT, UPT, URZ, URZ, URZ ;  /* 0x000000fffffff290 */ /* 0x000fe2000fffe0ff */
[----:B----4-:R-:W-:Y:S11]  /*6530*/  @P0 BRA `(.L_x_116) ;  /* 0x0000000000080947 */ /* 0x010ff60003800000 */
[----:B------:R-:W1:Y:S02]  /*6540*/  SYNCS.PHASECHK.TRANS64.TRYWAIT P0, [R74+URZ+0xe0], R3 ;  /* 0x0000e0034a0075a7 */ /* 0x000e6400080011ff */
[----:B-1----:R-:W-:Y:S05]  /*6550*/  @!P0 BRA `(.L_x_117) ;  /* 0x0000003000608947 */ /* 0x002fea0003800000 */
.L_x_116:
[----:B------:R-:W-:Y:S05]  /*6560*/  @!P1 BRA `(.L_x_118) ;  /* 0x0000000000409947 */ /* 0x000fea0003800000 */
[----:B------:R-:W4:Y:S01]  /*6570*/  LDCU.64 UR8, c[0x4][0x70] ;  /* 0x01000e00ff0877ac */ /* 0x000f220008000a00 */
[----:B-1----:R-:W-:Y:S01]  /*6580*/  MOV R3, 0x0 ;  /* 0x0000000000037802 */ /* 0x002fe20000000f00 */
[----:B------:R-:W-:Y:S02]  /*6590*/  HFMA2 R12, -RZ, RZ, 0, 5.9604644775390625e-08 ;  /* 0x00000001ff0c7431 */ /* 0x000fe400000001ff */
[----:B------:R-:W-:Y:S02]  /*65a0*/  IMAD.MOV.U32 R8, RZ, RZ, 0x192 ;  /* 0x00000192ff087424 */ /* 0x000fe400078e00ff */
[----:B------:R-:W-:Y:S01]  /*65b0*/  IMAD.MOV.U32 R13, RZ, RZ, RZ ;  /* 0x000000ffff0d7224 */ /* 0x000fe200078e00ff */
[----:B------:R-:W1:Y:S01]  /*65c0*/  LDCU.64 UR6, c[0x4][0x78] ;  /* 0x01000f00ff0677ac */ /* 0x000e620008000a00 */
[----:B---3--:R-:W3:Y:S01]  /*65d0*/  LDC.64 R2, c[0x4][R3] ;  /* 0x0100000003027b82 */ /* 0x008ee20000000a00 */
[----:B------:R-:W5:Y:S01]  /*65e0*/  LDCU.64 UR4, c[0x4][0x10] ;  /* 0x01000200ff0477ac */ /* 0x000f620008000a00 */
[----:B----4-:R-:W-:Y:S01]  /*65f0*/  MOV R5, UR9 ;  /* 0x0000000900057c02 */ /* 0x010fe20008000f00 */
[----:B------:R-:W-:Y:S01]  /*6600*/  IMAD.U32 R4, RZ, RZ, UR8 ;  /* 0x00000008ff047e24 */ /* 0x000fe2000f8e00ff */
[----:B-1----:R-:W-:Y:S01]  /*6610*/  MOV R7, UR7 ;  /* 0x0000000700077c02 */ /* 0x002fe20008000f00 */
[----:B------:R-:W-:Y:S01]  /*6620*/  IMAD.U32 R6, RZ, RZ, UR6 ;  /* 0x00000006ff067e24 */ /* 0x000fe2000f8e00ff */
[----:B-----5:R-:W-:Y:S01]  /*6630*/  MOV R11, UR5 ;  /* 0x00000005000b7c02 */ /* 0x020fe20008000f00 */
[----:B------:R-:W-:Y:S02]  /*6640*/  IMAD.U32 R10, RZ, RZ, UR4 ;  /* 0x00000004ff0a7e24 */ /* 0x000fe4000f8e00ff */
[----:B------:R-:W-:Y:S07]  /*6650*/  LEPC R20, `(.L_x_118) ;  /* 0x000000001014794e */ /* 0x000fee0000000000 */
[----:B--23--:R-:W-:Y:S05]  /*6660*/  CALL.ABS.NOINC R2 ;  /* 0x0000000002007343 */ /* 0x00cfea0003c00000 */
.L_x_118:
[----:B------:R-:W-:Y:S05]  /*6670*/  WARPSYNC.ALL ;  /* 0x0000000000007948 */ /* 0x000fea0003800000 */
[----:B------:R-:W-:Y:S01]  /*6680*/  R2UR UR4, R34 ;  /* 0x00000000220472ca */ /* 0x000fe200000e0000 */
[--C-:B------:R-:W-:Y:S01]  /*6690*/  HADD2.F32 R20, -RZ, R40.reuse.H0_H0 ;  /* 0x20000028ff147230 */ /* 0x100fe20000004100 */
[----:B------:R-:W-:Y:S01]  /*66a0*/  MOV R81, 0x10 ;  /* 0x0000001000517802 */ /* 0x000fe20000000f00 */
[----:B------:R-:W-:Y:S01]  /*66b0*/  HADD2.F32 R21, -RZ, R40.H1_H1 ;  /* 0x30000028ff157230 */ /* 0x000fe20000004100 */
[----:B------:R-:W-:Y:S01]  /*66c0*/  LOP3.LUT P6, RZ, R65, 0x40, RZ, 0xc0, !PT ;  /* 0x0000004041ff7812 */ /* 0x000fe200078cc0ff */
[----:B------:R-:W-:Y:S01]  /*66d0*/  HADD2.F32 R36, -RZ, R41.H1_H1 ;  /* 0x30000029ff247230 */ /* 0x000fe20000004100 */
[----:B------:R-:W-:Y:S01]  /*66e0*/  ISETP.NE.AND P0, PT, R72, RZ, PT ;  /* 0x000000ff4800720c */ /* 0x000fe20003f05270 */
[----:B------:R-:W-:Y:S01]  /*66f0*/  HADD2.F32 R37, -RZ, R43.H0_H0 ;  /* 0x2000002bff257230 */ /* 0x000fe20000004100 */
[----:B------:R-:W-:Y:S01]  /*6700*/  SEL R81, R81, 0xfffffff0, !P6 ;  /* 0xfffffff051517807 */ /* 0x000fe20007000000 */
[----:B------:R-:W-:Y:S03]  /*6710*/  BSSY.RECONVERGENT B0, `(.L_x_119) ;  /* 0x000004f000007945 */ /* 0x000fe60003800200 */
[----:B------:R-:W-:Y:S01]  /*6720*/  IADD3 R79, PT, PT, R82, R81, RZ ;  /* 0x00000051524f7210 */ /* 0x000fe20007ffe0ff */
[----:B------:R-:W2:Y:S02]  /*6730*/  LDTM.x16 R4, tmem[UR4] ;  /* 0x00000004000479ee */ /* 0x000ea40008240000 */
[C---:B--2---:R-:W-:Y:S01]  /*6740*/  FMUL R0, R32.reuse, R4 ;  /* 0x0000000420007220 */ /* 0x044fe20000400000 */
[C---:B---3--:R-:W-:Y:S01]  /*6750*/  FMUL R2, R32.reuse, R5 ;  /* 0x0000000520027220 */ /* 0x048fe20000400000 */
[C---:B-1----:R-:W-:Y:S01]  /*6760*/  FMUL R3, R32.reuse, R6 ;  /* 0x0000000620037220 */ /* 0x042fe20000400000 */
[C---:B------:R-:W-:Y:S01]  /*6770*/  FMUL R7, R32.reuse, R7 ;  /* 0x0000000720077220 */ /* 0x040fe20000400000 */
[C---:B------:R-:W-:Y:S01]  /*6780*/  FFMA R0, R35.reuse, R20, R0 ;  /* 0x0000001423007223 */ /* 0x040fe20000000000 */
[----:B------:R-:W-:Y:S02]  /*6790*/  HADD2.F32 R20, -RZ, R41.H0_H0 ;  /* 0x20000029ff147230 */ /* 0x000fe40000004100 */
[C---:B------:R-:W-:Y:S01]  /*67a0*/  FFMA R2, R35.reuse, R21, R2 ;  /* 0x0000001523027223 */ /* 0x040fe20000000002 */
[--C-:B------:R-:W-:Y:S02]  /*67b0*/  HADD2.F32 R21, -RZ, R42.reuse.H0_H0 ;  /* 0x2000002aff157230 */ /* 0x100fe40000004100 */
[C---:B------:R-:W-:Y:S01]  /*67c0*/  FMUL R4, R32.reuse, R8 ;  /* 0x0000000820047220 */ /* 0x040fe20000400000 */
[C---:B------:R-:W-:Y:S01]  /*67d0*/  FMUL R5, R32.reuse, R9 ;  /* 0x0000000920057220 */ /* 0x040fe20000400000 */
[C---:B------:R-:W-:Y:S01]  /*67e0*/  FFMA R3, R35.reuse, R20, R3 ;  /* 0x0000001423037223 */ /* 0x040fe20000000003 */
[----:B------:R-:W-:Y:S02]  /*67f0*/  HADD2.F32 R20, -RZ, R42.H1_H1 ;  /* 0x3000002aff147230 */ /* 0x000fe40000004100 */
[C---:B------:R-:W-:Y:S01]  /*6800*/  FFMA R7, R35.reuse, R36, R7 ;  /* 0x0000002423077223 */ /* 0x040fe20000000007 */
[C---:B------:R-:W-:Y:S01]  /*6810*/  FMUL R6, R32.reuse, R10 ;  /* 0x0000000a20067220 */ /* 0x040fe20000400000 */
[----:B------:R-:W-:Y:S02]  /*6820*/  HADD2.F32 R36, -RZ, R43.H1_H1 ;  /* 0x3000002bff247230 */ /* 0x000fe40000004100 */
[C---:B------:R-:W-:Y:S01]  /*6830*/  FMUL R11, R32.reuse, R11 ;  /* 0x0000000b200b7220 */ /* 0x040fe20000400000 */
[C---:B------:R-:W-:Y:S01]  /*6840*/  FFMA R4, R35.reuse, R21, R4 ;  /* 0x0000001523047223 */ /* 0x040fe20000000004 */
[C---:B------:R-:W-:Y:S01]  /*6850*/  FFMA R5, R35.reuse, R20, R5 ;  /* 0x0000001423057223 */ /* 0x040fe20000000005 */
[C---:B------:R-:W-:Y:S01]  /*6860*/  FFMA R6, R35.reuse, R37, R6 ;  /* 0x0000002523067223 */ /* 0x040fe20000000006 */
[--C-:B------:R-:W-:Y:S02]  /*6870*/  HADD2.F32 R20, -RZ, R48.reuse.H0_H0 ;  /* 0x20000030ff147230 */ /* 0x100fe40000004100 */
[C---:B------:R-:W-:Y:S01]  /*6880*/  FFMA R11, R35.reuse, R36, R11 ;  /* 0x00000024230b7223 */ /* 0x040fe2000000000b */
[C---:B------:R-:W-:Y:S01]  /*6890*/  FMUL R8, R32.reuse, R12 ;  /* 0x0000000c20087220 */ /* 0x040fe20000400000 */
[----:B------:R-:W-:Y:S02]  /*68a0*/  HADD2.F32 R36, -RZ, R48.H1_H1 ;  /* 0x30000030ff247230 */ /* 0x000fe40000004100 */
[C---:B------:R-:W-:Y:S01]  /*68b0*/  FMUL R9, R32.reuse, R13 ;  /* 0x0000000d20097220 */ /* 0x040fe20000400000 */
[--C-:B------:R-:W-:Y:S02]  /*68c0*/  HADD2.F32 R21, -RZ, R49.reuse.H0_H0 ;  /* 0x20000031ff157230 */ /* 0x100fe40000004100 */
[C---:B------:R-:W-:Y:S01]  /*68d0*/  FMUL R10, R32.reuse, R14 ;  /* 0x0000000e200a7220 */ /* 0x040fe20000400000 */
[C---:B------:R-:W-:Y:S01]  /*68e0*/  FFMA R8, R35.reuse, R20, R8 ;  /* 0x0000001423087223 */ /* 0x040fe20000000008 */
[----:B------:R-:W-:Y:S02]  /*68f0*/  HADD2.F32 R20, -RZ, R49.H1_H1 ;  /* 0x30000031ff147230 */ /* 0x000fe40000004100 */
[C---:B------:R-:W-:Y:S01]  /*6900*/  FFMA R9, R35.reuse, R36, R9 ;  /* 0x0000002423097223 */ /* 0x040fe20000000009 */
[C---:B------:R-:W-:Y:S01]  /*6910*/  FMUL R15, R32.reuse, R15 ;  /* 0x0000000f200f7220 */ /* 0x040fe20000400000 */
[C---:B------:R-:W-:Y:S01]  /*6920*/  FFMA R10, R35.reuse, R21, R10 ;  /* 0x00000015230a7223 */ /* 0x040fe2000000000a */
[--C-:B------:R-:W-:Y:S02]  /*6930*/  HADD2.F32 R21, -RZ, R50.reuse.H0_H0 ;  /* 0x20000032ff157230 */ /* 0x100fe40000004100 */
[C---:B------:R-:W-:Y:S01]  /*6940*/  FMUL R12, R32.reuse, R16 ;  /* 0x00000010200c7220 */ /* 0x040fe20000400000 */
[----:B------:R-:W-:Y:S02]  /*6950*/  HADD2.F32 R36, -RZ, R50.H1_H1 ;  /* 0x30000032ff247230 */ /* 0x000fe40000004100 */
[C---:B------:R-:W-:Y:S01]  /*6960*/  FFMA R15, R35.reuse, R20, R15 ;  /* 0x00000014230f7223 */ /* 0x040fe2000000000f */
[C---:B------:R-:W-:Y:S01]  /*6970*/  FMUL R13, R32.reuse, R17 ;  /* 0x00000011200d7220 */ /* 0x040fe20000400000 */
[--C-:B------:R-:W-:Y:S02]  /*6980*/  HADD2.F32 R37, -RZ, R51.reuse.H0_H0 ;  /* 0x20000033ff257230 */ /* 0x100fe40000004100 */
[C---:B------:R-:W-:Y:S01]  /*6990*/  FMUL R14, R32.reuse, R18 ;  /* 0x00000012200e7220 */ /* 0x040fe20000400000 */
[----:B------:R-:W-:Y:S02]  /*69a0*/  HADD2.F32 R20, -RZ, R51.H1_H1 ;  /* 0x30000033ff147230 */ /* 0x000fe40000004100 */
[----:B------:R-:W-:Y:S01]  /*69b0*/  FMUL R19, R32, R19 ;  /* 0x0000001320137220 */ /* 0x000fe20000400000 */
[----:B------:R-:W-:Y:S01]  /*69c0*/  F2FP.F16.F32.PACK_AB R44, R2, R0 ;  /* 0x00000000022c723e */ /* 0x000fe200000000ff */
[----:B------:R-:W-:Y:S01]  /*69d0*/  FFMA R12, R35, R21, R12 ;  /* 0x00000015230c7223 */ /* 0x000fe2000000000c */
[----:B------:R-:W-:Y:S01]  /*69e0*/  F2FP.F16.F32.PACK_AB R45, R7, R3 ;  /* 0x00000003072d723e */ /* 0x000fe200000000ff */
[----:B------:R-:W-:Y:S01]  /*69f0*/  FFMA R13, R35, R36, R13 ;  /* 0x00000024230d7223 */ /* 0x000fe2000000000d */
[----:B------:R-:W-:Y:S01]  /*6a00*/  F2FP.F16.F32.PACK_AB R46, R5, R4 ;  /* 0x00000004052e723e */ /* 0x000fe200000000ff */
[----:B------:R-:W-:Y:S01]  /*6a10*/  FFMA R14, R35, R37, R14 ;  /* 0x00000025230e7223 */ /* 0x000fe2000000000e */
[----:B------:R-:W-:Y:S01]  /*6a20*/  F2FP.F16.F32.PACK_AB R47, R11, R6 ;  /* 0x000000060b2f723e */ /* 0x000fe200000000ff */
[----:B------:R-:W-:Y:S01]  /*6a30*/  FFMA R19, R35, R20, R19 ;  /* 0x0000001423137223 */ /* 0x000fe20000000013 */
[----:B------:R-:W-:Y:S02]  /*6a40*/  F2FP.F16.F32.PACK_AB R84, R9, R8 ;  /* 0x000000080954723e */ /* 0x000fe400000000ff */
[----:B------:R-:W-:Y:S01]  /*6a50*/  F2FP.F16.F32.PACK_AB R85, R15, R10 ;  /* 0x0000000a0f55723e */ /* 0x000fe200000000ff */
[----:B------:R1:W-:Y:S01]  /*6a60*/  STS.128 [R77+UR48+0x200], R44 ;  /* 0x0002002c4d007988 */ /* 0x0003e20008000c30 */
[----:B------:R-:W-:Y:S02]  /*6a70*/  F2FP.F16.F32.PACK_AB R86, R13, R12 ;  /* 0x0000000c0d56723e */ /* 0x000fe400000000ff */
[----:B------:R-:W-:Y:S05]  /*6a80*/  F2FP.F16.F32.PACK_AB R87, R19, R14 ;  /* 0x0000000e1357723e */ /* 0x000fea00000000ff */
[----:B------:R1:W-:Y:S01]  /*6a90*/  STS.128 [R79+0x200], R84 ;  /* 0x000200544f007388 */ /* 0x0003e20000000c00 */
[----:B------:R-:W-:Y:S01]  /*6aa0*/  @!PT LDS RZ, [RZ] ;  /* 0x00000000fffff984 */ /* 0x000fe20000000800 */
[----:B------:R-:W-:Y:S01]  /*6ab0*/  @!PT LDS RZ, [RZ] ;  /* 0x00000000fffff984 */ /* 0x000fe20000000800 */
[----:B------:R-:W-:Y:S01]  /*6ac0*/  @!PT LDS RZ, [RZ] ;  /* 0x00000000fffff984 */ /* 0x000fe20000000800 */
[----:B------:R-:W-:Y:S01]  /*6ad0*/  @!PT LDS RZ, [RZ] ;  /* 0x00000000fffff984 */ /* 0x000fe20000000800 */
[----:B------:R2:W-:Y:S07]  /*6ae0*/  MEMBAR.ALL.CTA ;  /* 0x0000000000007992 */ /* 0x0005ee0000008000 */
[----:B--2---:R-:W2:Y:S02]  /*6af0*/  FENCE.VIEW.ASYNC.S ;  /* 0x00000000000073c6 */ /* 0x004ea40000000000 */
[----:B--2---:R-:W-:Y:S06]  /*6b00*/  BAR.SYNC.DEFER_BLOCKING 0x1, 0x80 ;  /* 0x0042000000007b1d */ /* 0x004fec0000010000 */
[----:B------:R-:W-:Y:S05]  /*6b10*/  @P0 BRA `(.L_x_120) ;  /* 0x0000000000380947 */ /* 0x000fea0003800000 */
[----:B------:R-:W-:Y:S02]  /*6b20*/  UIADD3 UR4, UPT, UPT, UR48, 0x200, URZ ;  /* 0x0000020030047890 */ /* 0x000fe4000fffe0ff */
[----:B------:R-:W-:Y:S01]  /*6b30*/  UIADD3 UR8, UP0, UPT, UR52, 0x680, URZ ;  /* 0x0000068034087890 */ /* 0x000fe2000ff1e0ff */
[----:B------:R-:W-:Y:S01]  /*6b40*/  UMOV UR43, UR36 ;  /* 0x00000024002b7c82 */ /* 0x000fe20008000000 */
[----:B------:R-:W-:Y:S02]  /*6b50*/  UIADD3 UR5, UPT, UPT, UR41, 0x40, URZ ;  /* 0x0000004029057890 */ /* 0x000fe4000fffe0ff */
[----:B------:R-:W-:Y:S01]  /*6b60*/  MOV R67, UR4 ;  /* 0x0000000400437c02 */ /* 0x000fe20008000f00 */
[----:B------:R-:W-:Y:S02]  /*6b70*/  UIADD3.X UR9, UPT, UPT, URZ, UR53, URZ, UP0, !UPT ;  /* 0x00000035ff097290 */ /* 0x000fe400087fe4ff */
[----:B------:R-:W-:Y:S01]  /*6b80*/  UIADD3 UR4, UPT, UPT, UR48, 0xa00, URZ ;  /* 0x00000a0030047890 */ /* 0x000fe2000fffe0ff */
[----:B------:R-:W-:Y:S01]  /*6b90*/  R2UR UR40, R67 ;  /* 0x00000000432872ca */ /* 0x000fe200000e0000 */
[----:B------:R-:W-:Y:S01]  /*6ba0*/  UMOV UR6, UR42 ;  /* 0x0000002a00067c82 */ /* 0x000fe20008000000 */
[----:B------:R-:W-:Y:S11]  /*6bb0*/  UMOV UR7, UR36 ;  /* 0x0000002400077c82 */ /* 0x000ff60008000000 */
[----:B------:R2:W-:Y:S01]  /*6bc0*/  UTMASTG.3D [UR40], [UR8] ;  /* 0x00000028080073b5 */ /* 0x0005e20008010000 */
[----:B------:R2:W-:Y:S01]  /*6bd0*/  UTMASTG.3D [UR4], [UR8] ;  /* 0x00000004080073b5 */ /* 0x0005e20008010000 */
[----:B------:R0:W-:Y:S01]  /*6be0*/  UTMACMDFLUSH ;  /* 0x00000000000079b7 */ /* 0x0001e20000000000 */
[----:B--2---:R-:W-:Y:S04]  /*6bf0*/  DEPBAR.LE SB0, 0x1 ;  /* 0x000080400000791a */ /* 0x004fe80000000000 */
.L_x_120:
[----:B------:R-:W-:Y:S05]  /*6c00*/  BSYNC.RECONVERGENT B0 ;  /* 0x0000000000007941 */ /* 0x000fea0003800200 */
.L_x_119:
[----:B------:R-:W-:Y:S01]  /*6c10*/  BAR.SYNC.DEFER_BLOCKING 0x1, 0x80 ;  /* 0x0042000000007b1d */ /* 0x000fe20000010000 */
[----:B------:R-:W-:Y:S01]  /*6c20*/  ISETP.NE.AND P1, PT, R78, RZ, PT ;  /* 0x000000ff4e00720c */ /* 0x000fe20003f25270 */
[----:B------:R-:W-:Y:S01]  /*6c30*/  UISETP.NE.AND UP0, UPT, UR49, URZ, UPT ;  /* 0x000000ff3100728c */ /* 0x000fe2000bf05270 */
[----:B------:R-:W-:Y:S11]  /*6c40*/  LEA R3, R38, UR48, 0x3 ;  /* 0x0000003026037c11 */ /* 0x000ff6000f8e18ff */
[----:B------:R-:W-:Y:S01]  /*6c50*/  @P1 SHF.L.U32 R2, R71, 0x1f, RZ ;  /* 0x0000001f47021819 */ /* 0x000fe200000006ff */
[----:B------:R-:W-:Y:S06]  /*6c60*/  BRA.U !UP0, `(.L_x_121) ;  /* 0x0000000108247547 */ /* 0x000fec000b800000 */
[----:B------:R-:W-:Y:S01]  /*6c70*/  IMAD.U32 R5, RZ, RZ, UR51 ;  /* 0x00000033ff057e24 */ /* 0x000fe2000f8e00ff */
[----:B------:R-:W-:Y:S01]  /*6c80*/  MOV R0, UR37 ;  /* 0x0000002500007c02 */ /* 0x000fe20008000f00 */
[----:B------:R-:W-:Y:S03]  /*6c90*/  UIADD3 UR51, UPT, UPT, UR51, 0x1, URZ ;  /* 0x0000000133337890 */ /* 0x000fe6000fffe0ff */
[----:B------:R-:W-:Y:S01]  /*6ca0*/  @P1 LEA R5, R5, UR48, 0x3 ;  /* 0x0000003005051c11 */ /* 0x000fe2000f8e18ff */
[----:B------:R-:W-:Y:S04]  /*6cb0*/  UISETP.NE.AND UP0, UPT, UR51, 0x4, UPT ;  /* 0x000000043300788c */ /* 0x000fe8000bf05270 */
[----:B------:R-:W-:Y:S01]  /*6cc0*/  @P1 VIADD R5, R5, 0x90 ;  /* 0x0000009005051836 */ /* 0x000fe20000000000 */
[----:B------:R-:W-:Y:S04]  /*6cd0*/  USEL UR51, UR51, URZ, UP0 ;  /* 0x000000ff33337287 */ /* 0x000fe80008000000 */
[----:B------:R-:W-:Y:S04]  /*6ce0*/  @P1 PRMT R0, R0, 0x654, R5 ;  /* 0x0000065400001816 */ /* 0x000fe80000000005 */
[----:B------:R2:W-:Y:S04]  /*6cf0*/  @P1 SYNCS.ARRIVE.TRANS64.RED.A1T0 RZ, [R0+URZ], RZ ;  /* 0x000000ff00ff19a7 */ /* 0x0005e800081004ff */
.L_x_121:
[----:B------:R-:W3:Y:S01]  /*6d00*/  @P1 SYNCS.PHASECHK.TRANS64.TRYWAIT P0, [R3+URZ+0x70], R2 ;  /* 0x00007002030015a7 */ /* 0x000ee200080011ff */
[----:B------:R-:W-:Y:S01]  /*6d10*/  BSSY B1, `(.L_x_122) ;  /* 0x0000012000017945 */ /* 0x000fe20003800000 */
[----:B---3--:R-:W-:Y:S03]  /*6d20*/  @P1 SEL R39, RZ, 0x1, !P0 ;  /* 0x00000001ff271807 */ /* 0x008fe60004000000 */
[----:B------:R-:W-:Y:S05]  /*6d30*/  @!P1 BRA `(.L_x_123) ;  /* 0x00000000003c9947 */ /* 0x000fea0003800000 */
[----:B------:R-:W-:Y:S01]  /*6d40*/  ISETP.NE.AND P1, PT, R80, RZ, PT ;  /* 0x000000ff5000720c */ /* 0x000fe20003f25270 */
[----:B------:R-:W-:Y:S01]  /*6d50*/  BSSY B0, `(.L_x_124) ;  /* 0x0000009000007945 */ /* 0x000fe20003800000 */
[----:B------:R-:W-:Y:S11]  /*6d60*/  ISETP.NE.AND P0, PT, R39, RZ, PT ;  /* 0x000000ff2700720c */ /* 0x000ff60003f05270 */
[----:B------:R-:W-:Y:S05]  /*6d70*/  @P1 IMAD R4, R38, 0x1000, R77 ;  /* 0x0000100026041824 */ /* 0x000fea00078e024d */
[----:B------:R-:W-:Y:S05]  /*6d80*/  @P1 IADD3 R2, PT, PT, R4, UR48, RZ ;  /* 0x0000003004021c10 */ /* 0x000fea000fffe0ff */
[----:B------:R-:W-:Y:S01]  /*6d90*/  @P1 IMAD.IADD R2, R81, 0x1, R2 ;  /* 0x0000000151021824 */ /* 0x000fe200078e0202 */
[----:B------:R-:W-:Y:S06]  /*6da0*/  @P0 BRA `(.L_x_125) ;  /* 0x00000000000c0947 */ /* 0x000fec0003800000 */
[----:B--2---:R-:W-:Y:S04]  /*6db0*/  SHF.L.U32 R0, R71, 0x1f, RZ ;  /* 0x0000001f47007819 */ /* 0x004fe800000006ff */
[----:B------:R-:W2:Y:S02]  /*6dc0*/  SYNCS.PHASECHK.TRANS64.TRYWAIT P0, [R3+URZ+0x70], R0 ;  /* 0x00007000030075a7 */ /* 0x000ea400080011ff */
[----:B--2---:R-:W-:Y:S05]  /*6dd0*/  @!P0 BRA `(.L_x_126) ;  /* 0x0000002800548947 */ /* 0x004fea0003800000 */
.L_x_125:
[----:B------:R-:W-:Y:S05]  /*6de0*/  BSYNC B0 ;  /* 0x0000000000007941 */ /* 0x000fea0003800000 */
.L_x_124:
[----:B------:R-:W-:Y:S02]  /*6df0*/  ISETP.NE.AND P0, PT, R80, RZ, PT ;  /* 0x000000ff5000720c */ /* 0x000fe40003f05270 */
[----:B------:R-:W-:Y:S11]  /*6e00*/  IADD3 R38, PT, PT, R38, 0x1, RZ ;  /* 0x0000000126267810 */ /* 0x000ff60007ffe0ff */
[----:B------:R3:W4:Y:S04]  /*6e10*/  @P0 LDS.128 R40, [R4+UR48+0x200] ;  /* 0x0002003004280984 */ /* 0x0007280008000c00 */
[----:B------:R3:W1:Y:S02]  /*6e20*/  @P0 LDS.128 R48, [R2+0x200] ;  /* 0x0002000002300984 */ /* 0x0006640000000c00 */
.L_x_123:
[----:B------:R-:W-:Y:S05]  /*6e30*/  BSYNC B1 ;  /* 0x0000000000017941 */ /* 0x000fea0003800000 */
.L_x_122:
[----:B--2---:R-:W-:Y:S05]  /*6e40*/  VIADD R3, R34, 0x10 ;  /* 0x0000001022037836 */ /* 0x004fea0000000000 */
[----:B------:R-:W-:Y:S04]  /*6e50*/  SHF.R.U32.HI R3, RZ, 0x15, R3 ;  /* 0x00000015ff037819 */ /* 0x000fe80000011603 */
[----:B------:R-:W-:Y:S11]  /*6e60*/  LOP3.LUT P0, RZ, R3, 0x3, R66, 0x48, !PT ;  /* 0x0000000303ff7812 */ /* 0x000ff60007804842 */
[----:B------:R-:W-:Y:S02]  /*6e70*/  @!UPT UIADD3 URZ, UPT, UPT, URZ, URZ, URZ ;  /* 0x000000fffffff290 */ /* 0x000fe4000fffe0ff */
[----:B------:R-:W-:Y:S05]  /*6e80*/  @!P0 BRA `(.L_x_127) ;  /* 0x0000000000408947 */ /* 0x000fea0003800000 */
[----:B------:R-:W2:Y:S01]  /*6e90*/  LDCU.64 UR8, c[0x4][0x70] ;  /* 0x01000e00ff0877ac */ /* 0x000ea20008000a00 */
[----:B------:R-:W-:Y:S01]  /*6ea0*/  MOV R3, 0x0 ;  /* 0x0000000000037802 */ /* 0x000fe20000000f00 */
[----:B------:R-:W-:Y:S02]  /*6eb0*/  HFMA2 R12, -RZ, RZ, 0, 5.9604644775390625e-08 ;  /* 0x00000001ff0c7431 */ /* 0x000fe400000001ff */
[----:B------:R-:W-:Y:S02]  /*6ec0*/  IMAD.MOV.U32 R8, RZ, RZ, 0x192 ;  /* 0x00000192ff087424 */ /* 0x000fe400078e00ff */
[----:B------:R-:W-:Y:S01]  /*6ed0*/  IMAD.MOV.U32 R13, RZ, RZ, RZ ;  /* 0x000000ffff0d7224 */ /* 0x000fe200078e00ff */
[----:B------:R-:W5:Y:S01]  /*6ee0*/  LDCU.64 UR6, c[0x4][0x78] ;  /* 0x01000f00ff0677ac */ /* 0x000f620008000a00 */
[----:B---3--:R-:W3:Y:S01]  /*6ef0*/  LDC.64 R2, c[0x4][R3] ;  /* 0x0100000003027b82 */ /* 0x008ee20000000a00 */
[----:B------:R-:W4:Y:S01]  /*6f00*/  LDCU.64 UR4, c[0x4][0x10] ;  /* 0x01000200ff0477ac */ /* 0x000f220008000a00 */
[----:B--2---:R-:W-:Y:S01]  /*6f10*/  MOV R5, UR9 ;  /* 0x0000000900057c02 */ /* 0x004fe20008000f00 */
[----:B------:R-:W-:Y:S01]  /*6f20*/  IMAD.U32 R4, RZ, RZ, UR8 ;  /* 0x00000008ff047e24 */ /* 0x000fe2000f8e00ff */
[----:B-----5:R-:W-:Y:S01]  /*6f30*/  MOV R7, UR7 ;  /* 0x0000000700077c02 */ /* 0x020fe20008000f00 */
[----:B------:R-:W-:Y:S01]  /*6f40*/  IMAD.U32 R6, RZ, RZ, UR6 ;  /* 0x00000006ff067e24 */ /* 0x000fe2000f8e00ff */
[----:B----4-:R-:W-:Y:S01]  /*6f50*/  MOV R11, UR5 ;  /* 0x00000005000b7c02 */ /* 0x010fe20008000f00 */
[----:B------:R-:W-:Y:S02]  /*6f60*/  IMAD.U32 R10, RZ, RZ, UR4 ;  /* 0x00000004ff0a7e24 */ /* 0x000fe4000f8e00ff */
[----:B------:R-:W-:Y:S07]  /*6f70*/  LEPC R20, `(.L_x_127) ;  /* 0x000000001014794e */ /* 0x000fee0000000000 */
[----:B-1-3--:R-:W-:Y:S05]  /*6f80*/  CALL.ABS.NOINC R2 ;  /* 0x0000000002007343 */ /* 0x00afea0003c00000 */
.L_x_127:
[----:B------:R-:W-:Y:S01]  /*6f90*/  ISETP.NE.AND P6, PT, R78, RZ, PT ;  /* 0x000000ff4e00720c */ /* 0x000fe20003fc5270 */
[----:B------:R-:W-:Y:S05]  /*6fa0*/  WARPSYNC.ALL ;  /* 0x0000000000007948 */ /* 0x000fea0003800000 */
[----:B------:R-:W-:Y:S01]  /*6fb0*/  R2UR UR4, R34 ;  /* 0x00000000220472ca */ /* 0x000fe200000e0000 */
[--C-:B----4-:R-:W-:Y:S01]  /*6fc0*/  HADD2.F32 R20, -RZ, R40.reuse.H0_H0 ;  /* 0x20000028ff147230 */ /* 0x110fe20000004100 */
[----:B------:R-:W-:Y:S01]  /*6fd0*/  ISETP.NE.AND P0, PT, R72, RZ, PT ;  /* 0x000000ff4800720c */ /* 0x000fe20003f05270 */
[----:B------:R-:W-:Y:S01]  /*6fe0*/  HADD2.F32 R21, -RZ, R40.H1_H1 ;  /* 0x30000028ff157230 */ /* 0x000fe20000004100 */
[----:B------:R-:W-:Y:S01]  /*6ff0*/  MOV R82, UR51 ;  /* 0x0000003300527c02 */ /* 0x000fe20008000f00 */
[--C-:B------:R-:W-:Y:S01]  /*7000*/  HADD2.F32 R36, -RZ, R41.reuse.H1_H1 ;  /* 0x30000029ff247230 */ /* 0x100fe20000004100 */
[----:B------:R-:W-:Y:S01]  /*7010*/  MOV R83, UR37 ;  /* 0x0000002500537c02 */ /* 0x000fe20008000f00 */
[----:B-1----:R-:W-:Y:S01]  /*7020*/  HADD2.F32 R37, -RZ, R48.H0_H0 ;  /* 0x20000030ff257230 */ /* 0x002fe20000004100 */
[----:B------:R-:W-:Y:S01]  /*7030*/  @P6 LEA R82, R82, UR48, 0x3 ;  /* 0x0000003052526c11 */ /* 0x000fe2000f8e18ff */
[----:B------:R-:W-:Y:S01]  /*7040*/  BSSY.RECONVERGENT B0, `(.L_x_128) ;  /* 0x0000052000007945 */ /* 0x000fe20003800200 */
[----:B------:R-:W-:Y:S02]  /*7050*/  @P6 SHF.L.U32 R88, R71, 0x1f, RZ ;  /* 0x0000001f47586819 */ /* 0x000fe400000006ff */
[----:B------:R-:W-:Y:S01]  /*7060*/  @P6 IADD3 R82, PT, PT, R82, 0x90, RZ ;  /* 0x0000009052526810 */ /* 0x000fe20007ffe0ff */
[----:B---3--:R-:W1:Y:S03]  /*7070*/  LDTM.x16 R4, tmem[UR4+0x10] ;  /* 0x00001004000479ee */ /* 0x008e660008240000 */
[----:B------:R-:W-:Y:S02]  /*7080*/  @P6 PRMT R82, R83, 0x654, R82 ;  /* 0x0000065453526816 */ /* 0x000fe40000000052 */
[----:B------:R-:W-:Y:S01]  /*7090*/  LEA R83, R38, UR48, 0x3 ;  /* 0x0000003026537c11 */ /* 0x000fe2000f8e18ff */
[C---:B-1----:R-:W-:Y:S01]  /*70a0*/  FMUL R0, R32.reuse, R4 ;  /* 0x0000000420007220 */ /* 0x042fe20000400000 */
[C---:B------:R-:W-:Y:S01]  /*70b0*/  FMUL R2, R32.reuse, R5 ;  /* 0x0000000520027220 */ /* 0x040fe20000400000 */
[C---:B------:R-:W-:Y:S01]  /*70c0*/  FMUL R3, R32.reuse, R6 ;  /* 0x0000000620037220 */ /* 0x040fe20000400000 */
[C---:B------:R-:W-:Y:S01]  /*70d0*/  FMUL R7, R32.reuse, R7 ;  /* 0x0000000720077220 */ /* 0x040fe20000400000 */
[C---:B------:R-:W-:Y:S01]  /*70e0*/  FFMA R0, R35.reuse, R20, R0 ;  /* 0x0000001423007223 */ /* 0x040fe20000000000 */
[----:B------:R-:W-:Y:S02]  /*70f0*/  HADD2.F32 R20, -RZ, R41.H0_H0 ;  /* 0x20000029ff147230 */ /* 0x000fe40000004100 */
[C---:B------:R-:W-:Y:S01]  /*7100*/  FFMA R2, R35.reuse, R21, R2 ;  /* 0x0000001523027223 */ /* 0x040fe20000000002 */
[C---:B------:R-:W-:Y:S01]  /*7110*/  FMUL R4, R32.reuse, R8 ;  /* 0x0000000820047220 */ /* 0x040fe20000400000 */
[C---:B------:R-:W-:Y:S01]  /*7120*/  FMUL R5, R32.reuse, R9 ;  /* 0x0000000920057220 */ /* 0x040fe20000400000 */
[--C-:B------:R-:W-:Y:S02]  /*7130*/  HADD2.F32 R21, -RZ, R43.reuse.H0_H0 ;  /* 0x2000002bff157230 */ /* 0x100fe40000004100 */
[C---:B------:R-:W-:Y:S01]  /*7140*/  FFMA R3, R35.reuse, R20, R3 ;  /* 0x0000001423037223 */ /* 0x040fe20000000003 */
[--C-:B------:R-:W-:Y:S02]  /*7150*/  HADD2.F32 R20, -RZ, R42.reuse.H0_H0 ;  /* 0x2000002aff147230 */ /* 0x100fe40000004100 */
[C---:B------:R-:W-:Y:S01]  /*7160*/  FFMA R7, R35.reuse, R36, R7 ;  /* 0x0000002423077223 */ /* 0x040fe20000000007 */
[C---:B------:R-:W-:Y:S01]  /*7170*/  FMUL R6, R32.reuse, R10 ;  /* 0x0000000a20067220 */ /* 0x040fe20000400000 */
[----:B------:R-:W-:Y:S02]  /*7180*/  HADD2.F32 R36, -RZ, R43.H1_H1 ;  /* 0x3000002bff247230 */ /* 0x000fe40000004100 */
[C---:B------:R-:W-:Y:S01]  /*7190*/  FMUL R11, R32.reuse, R11 ;  /* 0x0000000b200b7220 */ /* 0x040fe20000400000 */
[C---:B------:R-:W-:Y:S01]  /*71a0*/  FFMA R4, R35.reuse, R20, R4 ;  /* 0x0000001423047223 */ /* 0x040fe20000000004 */
[----:B------:R-:W-:Y:S02]  /*71b0*/  HADD2.F32 R20, -RZ, R42.H1_H1 ;  /* 0x3000002aff147230 */ /* 0x000fe40000004100 */
[C---:B------:R-:W-:Y:S01]  /*71c0*/  FMUL R8, R32.reuse, R12 ;  /* 0x0000000c20087220 */ /* 0x040fe20000400000 */
[C---:B------:R-:W-:Y:S01]  /*71d0*/  FMUL R9, R32.reuse, R13 ;  /* 0x0000000d20097220 */ /* 0x040fe20000400000 */
[C---:B------:R-:W-:Y:S01]  /*71e0*/  FMUL R10, R32.reuse, R14 ;  /* 0x0000000e200a7220 */ /* 0x040fe20000400000 */
[C---:B------:R-:W-:Y:S01]  /*71f0*/  FMUL R15, R32.reuse, R15 ;  /* 0x0000000f200f7220 */ /* 0x040fe20000400000 */
[C---:B------:R-:W-:Y:S01]  /*7200*/  FFMA R5, R35.reuse, R20, R5 ;  /* 0x0000001423057223 */ /* 0x040fe20000000005 */
[----:B------:R-:W-:Y:S02]  /*7210*/  HADD2.F32 R20, -RZ, R48.H1_H1 ;  /* 0x30000030ff147230 */ /* 0x000fe40000004100 */
[C---:B------:R-:W-:Y:S01]  /*7220*/  FFMA R6, R35.reuse, R21, R6 ;  /* 0x0000001523067223 */ /* 0x040fe20000000006 */
[C---:B------:R-:W-:Y:S01]  /*7230*/  FFMA R11, R35.reuse, R36, R11 ;  /* 0x00000024230b7223 */ /* 0x040fe2000000000b */
[C---:B------:R-:W-:Y:S01]  /*7240*/  FFMA R8, R35.reuse, R37, R8 ;  /* 0x0000002523087223 */ /* 0x040fe20000000008 */
[--C-:B------:R-:W-:Y:S02]  /*7250*/  HADD2.F32 R21, -RZ, R49.reuse.H0_H0 ;  /* 0x20000031ff157230 */ /* 0x100fe40000004100 */
[C---:B------:R-:W-:Y:S01]  /*7260*/  FFMA R9, R35.reuse, R20, R9 ;  /* 0x0000001423097223 */ /* 0x040fe20000000009 */
[----:B------:R-:W-:Y:S02]  /*7270*/  HADD2.F32 R20, -RZ, R49.H1_H1 ;  /* 0x30000031ff147230 */ /* 0x000fe40000004100 */
[C---:B------:R-:W-:Y:S01]  /*7280*/  FMUL R12, R32.reuse, R16 ;  /* 0x00000010200c7220 */ /* 0x040fe20000400000 */
[C---:B------:R-:W-:Y:S01]  /*7290*/  FMUL R13, R32.reuse, R17 ;  /* 0x00000011200d7220 */ /* 0x040fe20000400000 */
[C---:B------:R-:W-:Y:S01]  /*72a0*/  FFMA R10, R35.reuse, R21, R10 ;  /* 0x00000015230a7223 */ /* 0x040fe2000000000a */
[--C-:B------:R-:W-:Y:S02]  /*72b0*/  HADD2.F32 R21, -RZ, R50.reuse.H0_H0 ;  /* 0x20000032ff157230 */ /* 0x100fe40000004100 */
[C---:B------:R-:W-:Y:S01]  /*72c0*/  FFMA R15, R35.reuse, R20, R15 ;  /* 0x00000014230f7223 */ /* 0x040fe2000000000f */
[----:B------:R-:W-:Y:S02]  /*72d0*/  HADD2.F32 R20, -RZ, R50.H1_H1 ;  /* 0x30000032ff147230 */ /* 0x000fe40000004100 */
[C---:B------:R-:W-:Y:S01]  /*72e0*/  FMUL R14, R32.reuse, R18 ;  /* 0x00000012200e7220 */ /* 0x040fe20000400000 */
[--C-:B------:R-:W-:Y:S02]  /*72f0*/  HADD2.F32 R37, -RZ, R51.reuse.H0_H0 ;  /* 0x20000033ff257230 */ /* 0x100fe40000004100 */
[----:B------:R-:W-:Y:S01]  /*7300*/  FMUL R19, R32, R19 ;  /* 0x0000001320137220 */ /* 0x000fe20000400000 */
[----:B------:R-:W-:Y:S01]  /*7310*/  HADD2.F32 R36, -RZ, R51.H1_H1 ;  /* 0x30000033ff247230 */ /* 0x000fe20000004100 */
        /* <DEDUP_REMOVED lines=22> */
[----:B------:R-:W-:Y:S02]  /*7480*/  UIADD3 UR12, UP0, UPT, UR52, 0x680, URZ ;  /* 0x00000680340c7890 */ /* 0x000fe4000ff1e0ff */
[----:B------:R-:W-:Y:S02]  /*7490*/  UIADD3 UR9, UPT, UPT, UR41, 0x10, URZ ;  /* 0x0000001029097890 */ /* 0x000fe4000fffe0ff */
[----:B------:R-:W-:Y:S02]  /*74a0*/  UIADD3 UR8, UPT, UPT, UR48, 0x1200, URZ ;  /* 0x0000120030087890 */ /* 0x000fe4000fffe0ff */
[----:B------:R-:W-:Y:S01]  /*74b0*/  UIADD3.X UR13, UPT, UPT, URZ, UR53, URZ, UP0, !UPT ;  /* 0x00000035ff0d7290 */ /* 0x000fe200087fe4ff */
[----:B------:R-:W-:Y:S01]  /*74c0*/  UMOV UR10, UR42 ;  /* 0x0000002a000a7c82 */ /* 0x000fe20008000000 */
[----:B------:R-:W-:Y:S01]  /*74d0*/  UMOV UR11, UR36 ;  /* 0x00000024000b7c82 */ /* 0x000fe20008000000 */
[----:B------:R-:W-:Y:S02]  /*74e0*/  UIADD3 UR5, UPT, UPT, UR41, 0x50, URZ ;  /* 0x0000005029057890 */ /* 0x000fe4000fffe0ff */
[----:B------:R-:W-:Y:S01]  /*74f0*/  UIADD3 UR4, UPT, UPT, UR48, 0x1a00, URZ ;  /* 0x00001a0030047890 */ /* 0x000fe2000fffe0ff */
[----:B------:R-:W-:Y:S03]  /*7500*/  UMOV UR6, UR42 ;  /* 0x0000002a00067c82 */ /* 0x000fe60008000000 */
[----:B------:R2:W-:Y:S01]  /*7510*/  UTMASTG.3D [UR8], [UR12] ;  /* 0x000000080c0073b5 */ /* 0x0005e20008010000 */
[----:B------:R-:W-:Y:S04]  /*7520*/  UMOV UR7, UR36 ;  /* 0x0000002400077c82 */ /* 0x000fe80008000000 */
[----:B------:R2:W-:Y:S01]  /*7530*/  UTMASTG.3D [UR4], [UR12] ;  /* 0x000000040c0073b5 */ /* 0x0005e20008010000 */
[----:B------:R0:W-:Y:S01]  /*7540*/  UTMACMDFLUSH ;  /* 0x00000000000079b7 */ /* 0x0001e20000000000 */
[----:B--2---:R-:W-:Y:S04]  /*7550*/  DEPBAR.LE SB0, 0x1 ;  /* 0x000080400000791a */ /* 0x004fe80000000000 */
.L_x_129:
[----:B------:R-:W-:Y:S05]  /*7560*/  BSYNC.RECONVERGENT B0 ;  /* 0x0000000000007941 */ /* 0x000fea0003800200 */
.L_x_128:
[----:B------:R-:W-:Y:S01]  /*7570*/  BAR.SYNC.DEFER_BLOCKING 0x1, 0x80 ;  /* 0x0042000000007b1d */ /* 0x000fe20000010000 */
[----:B------:R-:W-:Y:S04]  /*7580*/  UIADD3 UR40, UPT, UPT, UR51, 0x1, URZ ;  /* 0x0000000133287890 */ /* 0x000fe8000fffe0ff */
[----:B------:R-:W-:Y:S04]  /*7590*/  UISETP.NE.AND UP0, UPT, UR40, 0x4, UPT ;  /* 0x000000042800788c */ /* 0x000fe8000bf05270 */
[----:B------:R-:W-:Y:S01]  /*75a0*/  USEL UR40, UR40, URZ, UP0 ;  /* 0x000000ff28287287 */ /* 0x000fe20008000000 */
[----:B------:R2:W-:Y:S01]  /*75b0*/  @P6 SYNCS.ARRIVE.TRANS64.RED.A1T0 RZ, [R82+URZ], RZ ;  /* 0x000000ff52ff69a7 */ /* 0x0005e200081004ff */
[----:B------:R-:W-:Y:S01]  /*75c0*/  BSSY B1, `(.L_x_130) ;  /* 0x0000013000017945 */ /* 0x000fe20003800000 */
[----:B------:R-:W3:Y:S02]  /*75d0*/  @P6 SYNCS.PHASECHK.TRANS64.TRYWAIT P0, [R83+URZ+0x70], R88 ;  /* 0x00007058530065a7 */ /* 0x000ee400080011ff */
[----:B---3--:R-:W-:Y:S01]  /*75e0*/  @P6 SEL R39, RZ, 0x1, !P0 ;  /* 0x00000001ff276807 */ /* 0x008fe20004000000 */
[----:B--2---:R-:W-:Y:S06]  /*75f0*/  @!P6 BRA `(.L_x_131) ;  /* 0x00000000003ce947 */ /* 0x004fec0003800000 */
[----:B------:R-:W-:Y:S01]  /*7600*/  ISETP.NE.AND P1, PT, R80, RZ, PT ;  /* 0x000000ff5000720c */ /* 0x000fe20003f25270 */
[----:B------:R-:W-:Y:S01]  /*7610*/  BSSY B0, `(.L_x_132) ;  /* 0x0000009000007945 */ /* 0x000fe20003800000 */
[----:B------:R-:W-:Y:S11]  /*7620*/  ISETP.NE.AND P0, PT, R39, RZ, PT ;  /* 0x000000ff2700720c */ /* 0x000ff60003f05270 */
[----:B------:R-:W-:Y:S05]  /*7630*/  @P1 IMAD R2, R38, 0x1000, R77 ;  /* 0x0000100026021824 */ /* 0x000fea00078e024d */
[----:B------:R-:W-:Y:S05]  /*7640*/  @P1 IADD3 R0, PT, PT, R2, UR48, RZ ;  /* 0x0000003002001c10 */ /* 0x000fea000fffe0ff */
[----:B------:R-:W-:Y:S01]  /*7650*/  @P1 IMAD.IADD R0, R81, 0x1, R0 ;  /* 0x0000000151001824 */ /* 0x000fe200078e0200 */
[----:B------:R-:W-:Y:S06]  /*7660*/  @P0 BRA `(.L_x_133) ;  /* 0x00000000000c0947 */ /* 0x000fec0003800000 */
[----:B------:R-:W-:Y:S04]  /*7670*/  SHF.L.U32 R4, R71, 0x1f, RZ ;  /* 0x0000001f47047819 */ /* 0x000fe800000006ff */
[----:B------:R-:W2:Y:S02]  /*7680*/  SYNCS.PHASECHK.TRANS64.TRYWAIT P0, [R83+URZ+0x70], R4 ;  /* 0x00007004530075a7 */ /* 0x000ea400080011ff */
[----:B--2---:R-:W-:Y:S05]  /*7690*/  @!P0 BRA `(.L_x_134) ;  /* 0x0000002000388947 */ /* 0x004fea0003800000 */
.L_x_133:
[----:B------:R-:W-:Y:S05]  /*76a0*/  BSYNC B0 ;  /* 0x0000000000007941 */ /* 0x000fea0003800000 */
.L_x_132:
[----:B------:R-:W-:Y:S02]  /*76b0*/  ISETP.NE.AND P0, PT, R80, RZ, PT ;  /* 0x000000ff5000720c */ /* 0x000fe40003f05270 */
[----:B------:R-:W-:Y:S11]  /*76c0*/  IADD3 R38, PT, PT, R38, 0x1, RZ ;  /* 0x0000000126267810 */ /* 0x000ff60007ffe0ff */
[----:B------:R3:W4:Y:S04]  /*76d0*/  @P0 LDS.128 R40, [R2+UR48+0x200] ;  /* 0x0002003002280984 */ /* 0x0007280008000c00 */
[----:B------:R3:W1:Y:S02]  /*76e0*/  @P0 LDS.128 R48, [R0+0x200] ;  /* 0x0002000000300984 */ /* 0x0006640000000c00 */
.L_x_131:
[----:B------:R-:W-:Y:S05]  /*76f0*/  BSYNC B1 ;  /* 0x0000000000017941 */ /* 0x000fea0003800000 */
.L_x_130:
[----:B------:R-:W-:Y:S05]  /*7700*/  VIADD R3, R34, 0x20 ;  /* 0x0000002022037836 */ /* 0x000fea0000000000 */
[----:B------:R-:W-:Y:S04]  /*7710*/  SHF.R.U32.HI R3, RZ, 0x15, R3 ;  /* 0x00000015ff037819 */ /* 0x000fe80000011603 */
[----:B------:R-:W-:Y:S11]  /*7720*/  LOP3.LUT P0, RZ, R3, 0x3, R66, 0x48, !PT ;  /* 0x0000000303ff7812 */ /* 0x000ff60007804842 */
[----:B------:R-:W-:Y:S02]  /*7730*/  @!UPT UIADD3 URZ, UPT, UPT, URZ, URZ, URZ ;  /* 0x000000fffffff290 */ /* 0x000fe4000fffe0ff */
[----:B------:R-:W-:Y:S05]  /*7740*/  @!P0 BRA `(.L_x_135) ;  /* 0x0000000000408947 */ /* 0x000fea0003800000 */
[----:B------:R-:W5:Y:S01]  /*7750*/  LDCU.64 UR8, c[0x4][0x70] ;  /* 0x01000e00ff0877ac */ /* 0x000f620008000a00 */
[----:B------:R-:W-:Y:S01]  /*7760*/  MOV R3, 0x0 ;  /* 0x0000000000037802 */ /* 0x000fe20000000f00 */
[----:B------:R-:W-:Y:S02]  /*7770*/  HFMA2 R12, -RZ, RZ, 0, 5.9604644775390625e-08 ;  /* 0x00000001ff0c7431 */ /* 0x000fe400000001ff */
[----:B------:R-:W-:Y:S02]  /*7780*/  IMAD.MOV.U32 R8, RZ, RZ, 0x192 ;  /* 0x00000192ff087424 */ /* 0x000fe400078e00ff */
[----:B------:R-:W-:Y:S01]  /*7790*/  IMAD.MOV.U32 R13, RZ, RZ, RZ ;  /* 0x000000ffff0d7224 */ /* 0x000fe200078e00ff */
[----:B------:R-:W4:Y:S01]  /*77a0*/  LDCU.64 UR6, c[0x4][0x78] ;  /* 0x01000f00ff0677ac */ /* 0x000f220008000a00 */
[----:B---3--:R-:W3:Y:S01]  /*77b0*/  LDC.64 R2, c[0x4][R3] ;  /* 0x0100000003027b82 */ /* 0x008ee20000000a00 */
[----:B------:R-:W1:Y:S01]  /*77c0*/  LDCU.64 UR4, c[0x4][0x10] ;  /* 0x01000200ff0477ac */ /* 0x000e620008000a00 */
[----:B-----5:R-:W-:Y:S01]  /*77d0*/  MOV R5, UR9 ;  /* 0x0000000900057c02 */ /* 0x020fe20008000f00 */
[----:B--2---:R-:W-:Y:S01]  /*77e0*/  IMAD.U32 R4, RZ, RZ, UR8 ;  /* 0x00000008ff047e24 */ /* 0x004fe2000f8e00ff */
[----:B----4-:R-:W-:Y:S01]  /*77f0*/  MOV R7, UR7 ;  /* 0x0000000700077c02 */ /* 0x010fe20008000f00 */
[----:B------:R-:W-:Y:S01]  /*7800*/  IMAD.U32 R6, RZ, RZ, UR6 ;  /* 0x00000006ff067e24 */ /* 0x000fe2000f8e00ff */
[----:B-1----:R-:W-:Y:S01]  /*7810*/  MOV R11, UR5 ;  /* 0x00000005000b7c02 */ /* 0x002fe20008000f00 */
[----:B------:R-:W-:Y:S02]  /*7820*/  IMAD.U32 R10, RZ, RZ, UR4 ;  /* 0x00000004ff0a7e24 */ /* 0x000fe4000f8e00ff */
[----:B------:R-:W-:Y:S07]  /*7830*/  LEPC R20, `(.L_x_135) ;  /* 0x000000001014794e */ /* 0x000fee0000000000 */
[----:B---3--:R-:W-:Y:S05]  /*7840*/  CALL.ABS.NOINC R2 ;  /* 0x0000000002007343 */ /* 0x008fea0003c00000 */
.L_x_135:
        /* <DEDUP_REMOVED lines=8> */
[----:B--2---:R-:W-:Y:S01]  /*78d0*/  MOV R83, UR37 ;  /* 0x0000002500537c02 */ /* 0x004fe20008000f00 */
[----:B-1----:R-:W-:Y:S01]  /*78e0*/  HADD2.F32 R37, -RZ, R48.H0_H0 ;  /* 0x20000030ff257230 */ /* 0x002fe20000004100 */
[----:B------:R-:W-:Y:S01]  /*78f0*/  @P6 LEA R82, R82, UR48, 0x3 ;  /* 0x0000003052526c11 */ /* 0x000fe2000f8e18ff */
[----:B------:R-:W-:Y:S01]  /*7900*/  BSSY.RECONVERGENT B0, `(.L_x_136) ;  /* 0x0000052000007945 */ /* 0x000fe20003800200 */
[----:B------:R-:W-:Y:S02]  /*7910*/  LEA R88, R38, UR48, 0x3 ;  /* 0x0000003026587c11 */ /* 0x000fe4000f8e18ff */
[----:B------:R-:W-:Y:S01]  /*7920*/  @P6 IADD3 R82, PT, PT, R82, 0x90, RZ ;  /* 0x0000009052526810 */ /* 0x000fe20007ffe0ff */
[----:B------:R-:W3:Y:S03]  /*7930*/  LDTM.x16 R4, tmem[UR4+0x20] ;  /* 0x00002004000479ee */ /* 0x000ee60008240000 */
[----:B------:R-:W-:Y:S02]  /*7940*/  @P6 PRMT R82, R83, 0x654, R82 ;  /* 0x0000065453526816 */ /* 0x000fe40000000052 */
[----:B------:R-:W-:Y:S01]  /*7950*/  @P6 SHF.L.U32 R83, R71, 0x1f, RZ ;  /* 0x0000001f47536819 */ /* 0x000fe200000006ff */
[C---:B---3--:R-:W-:Y:S01]  /*7960*/  FMUL R0, R32.reuse, R4 ;  /* 0x0000000420007220 */ /* 0x048fe20000400000 */
        /* <DEDUP_REMOVED lines=75> */
.L_x_137:
[----:B------:R-:W-:Y:S05]  /*7e20*/  BSYNC.RECONVERGENT B0 ;  /* 0x0000000000007941 */ /* 0x000fea0003800200 */
.L_x_136:
        /* <DEDUP_REMOVED lines=19> */
.L_x_141:
[----:B------:R-:W-:Y:S05]  /*7f60*/  BSYNC B0 ;  /* 0x0000000000007941 */ /* 0x000fea0003800000 */
.L_x_140:
[----:B------:R-:W-:Y:S11]  /*7f70*/  ISETP.NE.AND P0, PT, R80, RZ, PT ;  /* 0x000000ff5000720c */ /* 0x000ff60003f05270 */
[----:B------:R-:W-:Y:S02]  /*7f80*/  @!UPT UIADD3 URZ, UPT, UPT, URZ, URZ, URZ ;  /* 0x000000fffffff290 */ /* 0x000fe4000fffe0ff */
[----:B------:R3:W4:Y:S04]  /*7f90*/  @P0 LDS.128 R40, [R38+UR48+0x200] ;  /* 0x0002003026280984 */ /* 0x0007280008000c00 */
[----:B------:R3:W1:Y:S02]  /*7fa0*/  @P0 LDS.128 R48, [R81+0x200] ;  /* 0x0002000051300984 */ /* 0x0006640000000c00 */
.L_x_139:
[----:B------:R-:W-:Y:S05]  /*7fb0*/  BSYNC B1 ;  /* 0x0000000000017941 */ /* 0x000fea0003800000 */
.L_x_138:
        /* <DEDUP_REMOVED lines=11> */
[----:B------:R-:W1:Y:S01]  /*8070*/  LDC.64 R2, c[0x4][R3] ;  /* 0x0100000003027b82 */ /* 0x000e620000000a00 */
[----:B------:R-:W3:Y:S01]  /*8080*/  LDCU.64 UR4, c[0x4][0x10] ;  /* 0x01000200ff0477ac */ /* 0x000ee20008000a00 */
[----:B--2---:R-:W-:Y:S01]  /*8090*/  MOV R5, UR9 ;  /* 0x0000000900057c02 */ /* 0x004fe20008000f00 */
[----:B------:R-:W-:Y:S01]  /*80a0*/  IMAD.U32 R4, RZ, RZ, UR8 ;  /* 0x00000008ff047e24 */ /* 0x000fe2000f8e00ff */
[----:B-----5:R-:W-:Y:S01]  /*80b0*/  MOV R7, UR7 ;  /* 0x0000000700077c02 */ /* 0x020fe20008000f00 */
[----:B------:R-:W-:Y:S01]  /*80c0*/  IMAD.U32 R6, RZ, RZ, UR6 ;  /* 0x00000006ff067e24 */ /* 0x000fe2000f8e00ff */
[----:B---3--:R-:W-:Y:S01]  /*80d0*/  MOV R11, UR5 ;  /* 0x00000005000b7c02 */ /* 0x008fe20008000f00 */
[----:B------:R-:W-:Y:S02]  /*80e0*/  IMAD.U32 R10, RZ, RZ, UR4 ;  /* 0x00000004ff0a7e24 */ /* 0x000fe4000f8e00ff */
[----:B------:R-:W-:Y:S07]  /*80f0*/  LEPC R20, `(.L_x_143) ;  /* 0x000000001014794e */ /* 0x000fee0000000000 */
[----:B-1--4-:R-:W-:Y:S05]  /*8100*/  CALL.ABS.NOINC R2 ;  /* 0x0000000002007343 */ /* 0x012fea0003c00000 */
.L_x_143:
[----:B------:R-:W-:Y:S01]  /*8110*/  ISETP.NE.AND P0, PT, R72, RZ, PT ;  /* 0x000000ff4800720c */ /* 0x000fe20003f05270 */
[----:B------:R-:W-:Y:S05]  /*8120*/  WARPSYNC.ALL ;  /* 0x0000000000007948 */ /* 0x000fea0003800000 */
[----:B------:R-:W-:Y:S01]  /*8130*/  R2UR UR4, R34 ;  /* 0x00000000220472ca */ /* 0x000fe200000e0000 */
[--C-:B----4-:R-:W-:Y:S01]  /*8140*/  HADD2.F32 R20, -RZ, R40.reuse.H0_H0 ;  /* 0x20000028ff147230 */ /* 0x110fe20000004100 */
[----:B------:R-:W-:Y:S01]  /*8150*/  IADD3 R74, PT, PT, R74, 0x100, RZ ;  /* 0x000001004a4a7810 */ /* 0x000fe20007ffe0ff */
[----:B------:R-:W-:Y:S01]  /*8160*/  HADD2.F32 R36, -RZ, R40.H1_H1 ;  /* 0x30000028ff247230 */ /* 0x000fe20000004100 */
[----:B------:R-:W-:Y:S01]  /*8170*/  BSSY.RECONVERGENT B0, `(.L_x_144) ;  /* 0x0000053000007945 */ /* 0x000fe20003800200 */
[--C-:B------:R-:W-:Y:S01]  /*8180*/  HADD2.F32 R21, -RZ, R41.reuse.H0_H0 ;  /* 0x20000029ff157230 */ /* 0x100fe20000004100 */
[----:B------:R-:W-:Y:S01]  /*8190*/  LOP3.LUT R74, R74, 0xfefffff8, RZ, 0xc0, !PT ;  /* 0xfefffff84a4a7812 */ /* 0x000fe200078ec0ff */
[----:B---3--:R-:W-:Y:S02]  /*81a0*/  HADD2.F32 R38, -RZ, R41.H1_H1 ;  /* 0x30000029ff267230 */ /* 0x008fe40000004100 */
[--C-:B------:R-:W-:Y:S02]  /*81b0*/  HADD2.F32 R37, -RZ, R42.reuse.H0_H0 ;  /* 0x2000002aff257230 */ /* 0x100fe40000004100 */
[----:B------:R-:W-:Y:S02]  /*81c0*/  HADD2.F32 R40, -RZ, R42.H1_H1 ;  /* 0x3000002aff287230 */ /* 0x000fe40000004100 */
[----:B------:R-:W2:Y:S01]  /*81d0*/  LDTM.x16 R4, tmem[UR4+0x30] ;  /* 0x00003004000479ee */ /* 0x000ea20008240000 */
[----:B------:R-:W-:Y:S01]  /*81e0*/  NOP ;  /* 0x0000000000007918 */ /* 0x000fe20000000000 */
[----:B--2---:R2:W-:Y:S01]  /*81f0*/  SYNCS.ARRIVE.TRANS64.RED.A1T0 RZ, [R74+URZ], RZ ;  /* 0x000000ff4aff79a7 */ /* 0x0045e200081004ff */
[--C-:B------:R-:W-:Y:S02]  /*8200*/  HADD2.F32 R39, -RZ, R43.reuse.H0_H0 ;  /* 0x2000002bff277230 */ /* 0x100fe40000004100 */
[----:B------:R-:W-:Y:S02]  /*8210*/  HADD2.F32 R42, -RZ, R43.H1_H1 ;  /* 0x3000002bff2a7230 */ /* 0x000fe40000004100 */
[--C-:B-1----:R-:W-:Y:S02]  /*8220*/  HADD2.F32 R41, -RZ, R48.reuse.H0_H0 ;  /* 0x20000030ff297230 */ /* 0x102fe40000004100 */
[----:B------:R-:W-:Y:S02]  /*8230*/  HADD2.F32 R43, -RZ, R48.H1_H1 ;  /* 0x30000030ff2b7230 */ /* 0x000fe40000004100 */
[--C-:B------:R-:W-:Y:S02]  /*8240*/  HADD2.F32 R44, -RZ, R49.reuse.H0_H0 ;  /* 0x20000031ff2c7230 */ /* 0x100fe40000004100 */
[----:B------:R-:W-:Y:S02]  /*8250*/  HADD2.F32 R46, -RZ, R49.H1_H1 ;  /* 0x30000031ff2e7230 */ /* 0x000fe40000004100 */
[--C-:B------:R-:W-:Y:S02]  /*8260*/  HADD2.F32 R45, -RZ, R50.reuse.H0_H0 ;  /* 0x20000032ff2d7230 */ /* 0x100fe40000004100 */
[----:B------:R-:W-:Y:S02]  /*8270*/  HADD2.F32 R48, -RZ, R50.H1_H1 ;  /* 0x30000032ff307230 */ /* 0x000fe40000004100 */
[--C-:B------:R-:W-:Y:S02]  /*8280*/  HADD2.F32 R47, -RZ, R51.reuse.H0_H0 ;  /* 0x20000033ff2f7230 */ /* 0x100fe40000004100 */
[----:B------:R-:W-:Y:S02]  /*8290*/  HADD2.F32 R50, -RZ, R51.H1_H1 ;  /* 0x30000033ff327230 */ /* 0x000fe40000004100 */
[C---:B------:R-:W-:Y:S01]  /*82a0*/  FMUL R4, R32.reuse, R4 ;  /* 0x0000000420047220 */ /* 0x040fe20000400000 */
[C---:B------:R-:W-:Y:S01]  /*82b0*/  FMUL R5, R32.reuse, R5 ;  /* 0x0000000520057220 */ /* 0x040fe20000400000 */
[C---:B------:R-:W-:Y:S01]  /*82c0*/  FMUL R6, R32.reuse, R6 ;  /* 0x0000000620067220 */ /* 0x040fe20000400000 */
[C---:B------:R-:W-:Y:S01]  /*82d0*/  FMUL R7, R32.reuse, R7 ;  /* 0x0000000720077220 */ /* 0x040fe20000400000 */
[C---:B------:R-:W-:Y:S01]  /*82e0*/  FFMA R4, R35.reuse, R20, R4 ;  /* 0x0000001423047223 */ /* 0x040fe20000000004 */
        /* <DEDUP_REMOVED lines=21> */
[----:B------:R-:W-:Y:S01]  /*8440*/  FFMA R15, R35, R46, R15 ;  /* 0x0000002e230f7223 */ /* 0x000fe2000000000f */
        /* <DEDUP_REMOVED lines=20> */
[----:B-1----:R-:W1:Y:S02]  /*8590*/  FENCE.VIEW.ASYNC.S ;  /* 0x00000000000073c6 */ /* 0x002e640000000000 */
[----:B-1----:R-:W-:Y:S06]  /*85a0*/  BAR.SYNC.DEFER_BLOCKING 0x1, 0x80 ;  /* 0x0042000000007b1d */ /* 0x002fec0000010000 */
        /* <DEDUP_REMOVED lines=14> */
[----:B-1----:R-:W-:Y:S04]  /*8690*/  DEPBAR.LE SB0, 0x1 ;  /* 0x000080400000791a */ /* 0x002fe80000000000 */
.L_x_145:
[----:B------:R-:W-:Y:S05]  /*86a0*/  BSYNC.RECONVERGENT B0 ;  /* 0x0000000000007941 */ /* 0x000fea0003800200 */
.L_x_144:
[----:B------:R-:W-:Y:S01]  /*86b0*/  BAR.SYNC.DEFER_BLOCKING 0x1, 0x80 ;  /* 0x0042000000007b1d */ /* 0x000fe20000010000 */
[----:B------:R-:W-:Y:S01]  /*86c0*/  UISETP.NE.AND UP0, UPT, UR49, -0x4, UPT ;  /* 0xfffffffc3100788c */ /* 0x000fe2000bf05270 */
[----:B------:R-:W-:Y:S08]  /*86d0*/  IADD3 R0, PT, PT, R30, 0x1, RZ ;  /* 0x000000011e007810 */ /* 0x000ff00007ffe0ff */
[----:B------:R-:W-:Y:S05]  /*86e0*/  BRA.U !UP0, `(.L_x_146) ;  /* 0x0000000108287547 */ /* 0x000fea000b800000 */
[----:B------:R-:W-:Y:S01]  /*86f0*/  ISETP.NE.AND P0, PT, R78, RZ, PT ;  /* 0x000000ff4e00720c */ /* 0x000fe20003f05270 */
[----:B------:R-:W-:Y:S01]  /*8700*/  IMAD.U32 R3, RZ, RZ, UR51 ;  /* 0x00000033ff037e24 */ /* 0x000fe2000f8e00ff */
[----:B------:R-:W-:Y:S01]  /*8710*/  UIADD3 UR51, UPT, UPT, UR51, 0x1, URZ ;  /* 0x0000000133337890 */ /* 0x000fe2000fffe0ff */
[----:B------:R-:W-:Y:S03]  /*8720*/  IMAD.U32 R2, RZ, RZ, UR37 ;  /* 0x00000025ff027e24 */ /* 0x000fe6000f8e00ff */
[----:B------:R-:W-:Y:S04]  /*8730*/  UISETP.NE.AND UP0, UPT, UR51, 0x4, UPT ;  /* 0x000000043300788c */ /* 0x000fe8000bf05270 */
[----:B------:R-:W-:Y:S03]  /*8740*/  USEL UR51, UR51, URZ, UP0 ;  /* 0x000000ff33337287 */ /* 0x000fe60008000000 */
[----:B------:R-:W-:Y:S05]  /*8750*/  @P0 LEA R3, R3, UR48, 0x3 ;  /* 0x0000003003030c11 */ /* 0x000fea000f8e18ff */
[----:B------:R-:W-:Y:S05]  /*8760*/  @P0 VIADD R3, R3, 0x90 ;  /* 0x0000009003030836 */ /* 0x000fea0000000000 */
[----:B------:R-:W-:Y:S04]  /*8770*/  @P0 PRMT R2, R2, 0x654, R3 ;  /* 0x0000065402020816 */ /* 0x000fe80000000003 */
[----:B------:R1:W-:Y:S03]  /*8780*/  @P0 SYNCS.ARRIVE.TRANS64.RED.A1T0 RZ, [R2+URZ], RZ ;  /* 0x000000ff02ff09a7 */ /* 0x0003e600081004ff */
.L_x_146:
[----:B------:R-:W-:Y:S01]  /*8790*/  ISETP.NE.AND P2, PT, R73, RZ, PT ;  /* 0x000000ff4900720c */ /* 0x000fe20003f45270 */
[----:B------:R-:W-:Y:S01]  /*87a0*/  UIADD3 UR49, UPT, UPT, UR49, 0x4, URZ ;  /* 0x0000000431317890 */ /* 0x000fe2000fffe0ff */
[----:B------:R-:W-:Y:S01]  /*87b0*/  ISETP.NE.AND P0, PT, R76, 0x2, PT ;  /* 0x000000024c00780c */ /* 0x000fe20003f05270 */
[----:B------:R-:W-:Y:S01]  /*87c0*/  IMAD.IADD R20, R29, 0x1, R58 ;  /* 0x000000011d147824 */ /* 0x000fe200078e023a */
[----:B------:R-:W-:Y:S01]  /*87d0*/  ISETP.NE.AND P1, PT, R0, 0x4, PT ;  /* 0x000000040000780c */ /* 0x000fe20003f25270 */
[----:B------:R-:W-:Y:S01]  /*87e0*/  IMAD.IADD R21, R31, 0x1, R60 ;  /* 0x000000011f157824 */ /* 0x000fe200078e023c */
[----:B-1----:R-:W-:Y:S02]  /*87f0*/  SEL R2, RZ, 0x1, P0 ;  /* 0x00000001ff027807 */ /* 0x002fe40000000000 */
[----:B------:R-:W-:Y:S02]  /*8800*/  SEL R3, RZ, 0x1, P1 ;  /* 0x00000001ff037807 */ /* 0x000fe40000800000 */
[----:B------:R-:W-:Y:S02]  /*8810*/  LOP3.LUT R69, R69, R2, RZ, 0x3c, !PT ;  /* 0x0000000245457212 */ /* 0x000fe400078e3cff */
[----:B------:R-:W-:Y:S02]  /*8820*/  LOP3.LUT R70, R70, R3, RZ, 0x3c, !PT ;  /* 0x0000000346467212 */ /* 0x000fe400078e3cff */
[----:B------:R-:W-:Y:S02]  /*8830*/  @P2 R2UR UR36, R68 ;  /* 0x00000000442422ca */ /* 0x000fe400000e0000 */
[----:B------:R-:W-:Y:S02]  /*8840*/  SEL R76, R76, RZ, P0 ;  /* 0x000000ff4c4c7207 */ /* 0x000fe40000000000 */
[----:B------:R-:W-:Y:S01]  /*8850*/  SEL R30, R0, RZ, P1 ;  /* 0x000000ff001e7207 */ /* 0x000fe20000800000 */
[----:B------:R-:W-:Y:S10]  /*8860*/  @P2 BRA `(.L_x_147) ;  /* 0xffffffcc00d42947 */ /* 0x000ff4000383ffff */
[----:B------:R-:W-:-:S09]  /*8870*/  UISETP.NE.AND UP0, UPT, UR50, URZ, UPT ;  /* 0x000000ff3200728c */ /* 0x000fd2000bf05270 */
[----:B------:R-:W-:Y:S05]  /*8880*/  BRA.U !UP0, `(.L_x_148) ;  /* 0x0000000108487547 */ /* 0x000fea000b800000 */
[----:B------:R-:W1:Y:S02]  /*8890*/  LDCU.64 UR4, c[0x0][0x890] ;  /* 0x00011200ff0477ac */ /* 0x000e640008000a00 */
[----:B-1----:R-:W-:-:S04]  /*88a0*/  UISETP.NE.U32.AND UP0, UPT, UR4, URZ, UPT ;  /* 0x000000ff0400728c */ /* 0x002fc8000bf05070 */
[----:B------:R-:W-:-:S09]  /*88b0*/  UISETP.NE.AND.EX UP0, UPT, UR5, URZ, UPT, UP0 ;  /* 0x000000ff0500728c */ /* 0x000fd2000bf05300 */
[----:B------:R-:W-:Y:S05]  /*88c0*/  BRA.U UP0, `(.L_x_149) ;  /* 0x00000001000c7547 */ /* 0x000fea000b800000 */
[----:B------:R-:W-:-:S13]  /*88d0*/  FSETP.NEU.AND P0, PT, R35, RZ, PT ;  /* 0x000000ff2300720b */ /* 0x000fda0003f0d000 */
[----:B------:R-:W-:Y:S05]  /*88e0*/  @!P0 EXIT ;  /* 0x000000000000894d */ /* 0x000fea0003800000 */
[----:B------:R-:W-:Y:S05]  /*88f0*/  BRA `(.L_x_148) ;  /* 0x00000000002c7947 */ /* 0x000fea0003800000 */
.L_x_149:
[----:B------:R-:W-:Y:S01]  /*8900*/  ISETP.NE.AND P0, PT, R75, RZ, PT ;  /* 0x000000ff4b00720c */ /* 0x000fe20003f05270 */
[----:B------:R-:W-:-:S12]  /*8910*/  BSSY.RECONVERGENT B0, `(.L_x_148) ;  /* 0x0000009000007945 */ /* 0x000fd80003800200 */
[----:B------:R-:W-:Y:S05]  /*8920*/  @P0 BRA `(.L_x_150) ;  /* 0x0000000000140947 */ /* 0x000fea0003800000 */
[----:B------:R-:W1:Y:S02]  /*8930*/  LDCU.64 UR4, c[0x0][0x888] ;  /* 0x00011100ff0477ac */ /* 0x000e640008000a00 */
[----:B-1----:R-:W-:-:S04]  /*8940*/  ISETP.NE.U32.AND P0, PT, RZ, UR4, PT ;  /* 0x00000004ff007c0c */ /* 0x002fc8000bf05070 */
[----:B------:R-:W-:-:S13]  /*8950*/  ISETP.NE.AND.EX P0, PT, RZ, UR5, PT, P0 ;  /* 0x00000005ff007c0c */ /* 0x000fda000bf05300 */
[----:B------:R-:W-:Y:S05]  /*8960*/  @!P0 EXIT ;  /* 0x000000000000894d */ /* 0x000fea0003800000 */
[----:B------:R-:W-:Y:S05]  /*8970*/  BRA `(.L_x_151) ;  /* 0x0000000000087947 */ /* 0x000fea0003800000 */
.L_x_150:
[----:B------:R-:W-:-:S13]  /*8980*/  FSETP.NEU.AND P0, PT, R35, RZ, PT ;  /* 0x000000ff2300720b */ /* 0x000fda0003f0d000 */
[----:B------:R-:W-:Y:S05]  /*8990*/  @!P0 EXIT ;  /* 0x000000000000894d */ /* 0x000fea0003800000 */
.L_x_151:
[----:B------:R-:W-:Y:S05]  /*89a0*/  BSYNC.RECONVERGENT B0 ;  /* 0x0000000000007941 */ /* 0x000fea0003800200 */
.L_x_148:
[----:B------:R-:W-:Y:S01]  /*89b0*/  ULEA UR4, UR51, UR48, 0x3 ;  /* 0x0000003033047291 */ /* 0x000fe2000f8e18ff */
[----:B------:R-:W-:-:S04]  /*89c0*/  DEPBAR.LE SB0, 0x0 ;  /* 0x000080000000791a */ /* 0x000fc80000000000 */
[----:B------:R-:W-:-:S04]  /*89d0*/  UIADD3 UR4, UPT, UPT, UR4, 0x90, URZ ;  /* 0x0000009004047890 */ /* 0x000fc8000fffe0ff */
[----:B------:R-:W-:-:S09]  /*89e0*/  UPRMT UR4, UR37, 0x654, UR4 ;  /* 0x0000065425047896 */ /* 0x000fd20008000004 */
[----:B------:R-:W-:Y:S01]  /*89f0*/  SYNCS.ARRIVE.TRANS64.RED.A1T0 RZ, [UR4], RZ ;  /* 0x000000ffffff79a7 */ /* 0x000fe20008100404 */
[----:B------:R-:W-:Y:S05]  /*8a00*/  EXIT ;  /* 0x000000000000794d */ /* 0x000fea0003800000 */
.L_x_24:
[----:B--2---:R2:W4:Y:S02]  /*8a10*/  SYNCS.PHASECHK.TRANS64.TRYWAIT P0, [R3+URZ+0x130], R2 ;  /* 0x00013002030075a7 */ /* 0x00452400080011ff */
[----:B----4-:R-:W-:Y:S05]  /*8a20*/  @!P0 NANOSLEEP.SYNCS 0x989680 ;  /* 0x009896800000895d */ /* 0x010fea0003900000 */
[----:B------:R-:W4:Y:S02]  /*8a30*/  @!P0 SYNCS.PHASECHK.TRANS64 P0, [R3+URZ+0x130], R2 ;  /* 0x00013002030085a7 */ /* 0x000f2400080010ff */
[----:B----4-:R-:W-:Y:S05]  /*8a40*/  @!P0 BRA `(.L_x_24) ;  /* 0xfffffffc00f08947 */ /* 0x010fea000383ffff */
[----:B------:R-:W-:Y:S05]  /*8a50*/  BRA `(.L_x_152) ;  /* 0xffffff8c00847947 */ /* 0x000fea000383ffff */
.L_x_27:
[----:B-1----:R-:W-:-:S07]  /*8a60*/  MOV R2, UR33 ;  /* 0x0000002100027c02 */ /* 0x002fce0008000f00 */
.L_x_153:
[----:B-1----:R1:W2:Y:S02]  /*8a70*/  SYNCS.PHASECHK.TRANS64.TRYWAIT P0, [R2+URZ+0x38], R5 ;  /* 0x00003805020075a7 */ /* 0x0022a400080011ff */
[----:B--2---:R-:W-:Y:S05]  /*8a80*/  @!P0 NANOSLEEP.SYNCS 0x989680 ;  /* 0x009896800000895d */ /* 0x004fea0003900000 */
[----:B------:R-:W2:Y:S02]  /*8a90*/  @!P0 SYNCS.PHASECHK.TRANS64 P0, [R2+URZ+0x38], R5 ;  /* 0x00003805020085a7 */ /* 0x000ea400080010ff */
[----:B--2---:R-:W-:Y:S05]  /*8aa0*/  @!P0 BRA `(.L_x_153) ;  /* 0xfffffffc00f08947 */ /* 0x004fea000383ffff */
[----:B------:R-:W-:Y:S05]  /*8ab0*/  BRA `(.L_x_26) ;  /* 0xffffff8c00e87947 */ /* 0x000fea000383ffff */
.L_x_34:
[----:B-1----:R-:W-:-:S07]  /*8ac0*/  MOV R2, UR17 ;  /* 0x0000001100027c02 */ /* 0x002fce0008000f00 */
.L_x_154:
[----:B-1----:R1:W2:Y:S02]  /*8ad0*/  SYNCS.PHASECHK.TRANS64.TRYWAIT P0, [R2+URZ+0x38], R5 ;  /* 0x00003805020075a7 */ /* 0x0022a400080011ff */
[----:B--2---:R-:W-:Y:S05]  /*8ae0*/  @!P0 NANOSLEEP.SYNCS 0x989680 ;  /* 0x009896800000895d */ /* 0x004fea0003900000 */
[----:B------:R-:W2:Y:S02]  /*8af0*/  @!P0 SYNCS.PHASECHK.TRANS64 P0, [R2+URZ+0x38], R5 ;  /* 0x00003805020085a7 */ /* 0x000ea400080010ff */
[----:B--2---:R-:W-:Y:S05]  /*8b00*/  @!P0 BRA `(.L_x_154) ;  /* 0xfffffffc00f08947 */ /* 0x004fea000383ffff */
[----:B------:R-:W-:Y:S05]  /*8b10*/  BRA `(.L_x_33) ;  /* 0xffffff9000a07947 */ /* 0x000fea000383ffff */
.L_x_39:
[----:B-1----:R1:W2:Y:S02]  /*8b20*/  SYNCS.PHASECHK.TRANS64.TRYWAIT P0, [R2+URZ+0xc0], R3 ;  /* 0x0000c003020075a7 */ /* 0x0022a400080011ff */
[----:B--2---:R-:W-:Y:S05]  /*8b30*/  @!P0 NANOSLEEP.SYNCS 0x989680 ;  /* 0x009896800000895d */ /* 0x004fea0003900000 */
[----:B------:R-:W2:Y:S02]  /*8b40*/  @!P0 SYNCS.PHASECHK.TRANS64 P0, [R2+URZ+0xc0], R3 ;  /* 0x0000c003020085a7 */ /* 0x000ea400080010ff */
[----:B--2---:R-:W-:Y:S05]  /*8b50*/  @!P0 BRA `(.L_x_39) ;  /* 0xfffffffc00f08947 */ /* 0x004fea000383ffff */
[----:B------:R-:W-:Y:S05]  /*8b60*/  BRA `(.L_x_155) ;  /* 0xffffff9400407947 */ /* 0x000fea000383ffff */
.L_x_43:
[----:B---3--:R-:W-:-:S07]  /*8b70*/  MOV R0, UR4 ;  /* 0x0000000400007c02 */ /* 0x008fce0008000f00 */
.L_x_156:
[----:B-1----:R1:W2:Y:S02]  /*8b80*/  SYNCS.PHASECHK.TRANS64.TRYWAIT P0, [R0+URZ], R3 ;  /* 0x00000003000075a7 */ /* 0x0022a400080011ff */
[----:B--2---:R-:W-:Y:S05]  /*8b90*/  @!P0 NANOSLEEP.SYNCS 0x989680 ;  /* 0x009896800000895d */ /* 0x004fea0003900000 */
[----:B------:R-:W2:Y:S02]  /*8ba0*/  @!P0 SYNCS.PHASECHK.TRANS64 P0, [R0+URZ], R3 ;  /* 0x00000003000085a7 */ /* 0x000ea400080010ff */
[----:B--2---:R-:W-:Y:S05]  /*8bb0*/  @!P0 BRA `(.L_x_156) ;  /* 0xfffffffc00f08947 */ /* 0x004fea000383ffff */
[----:B------:R-:W-:Y:S05]  /*8bc0*/  BRA `(.L_x_157) ;  /* 0xffffff9800b07947 */ /* 0x000fea000383ffff */
.L_x_44:
[----:B---3--:R-:W-:-:S07]  /*8bd0*/  MOV R0, UR4 ;  /* 0x0000000400007c02 */ /* 0x008fce0008000f00 */
.L_x_158:
[----:B-1----:R1:W2:Y:S02]  /*8be0*/  SYNCS.PHASECHK.TRANS64.TRYWAIT P0, [R0+URZ], R3 ;  /* 0x00000003000075a7 */ /* 0x0022a400080011ff */
[----:B--2---:R-:W-:Y:S05]  /*8bf0*/  @!P0 NANOSLEEP.SYNCS 0x989680 ;  /* 0x009896800000895d */ /* 0x004fea0003900000 */
[----:B------:R-:W2:Y:S02]  /*8c00*/  @!P0 SYNCS.PHASECHK.TRANS64 P0, [R0+URZ], R3 ;  /* 0x00000003000085a7 */ /* 0x000ea400080010ff */
[----:B--2---:R-:W-:Y:S05]  /*8c10*/  @!P0 BRA `(.L_x_158) ;  /* 0xfffffffc00f08947 */ /* 0x004fea000383ffff */
[----:B------:R-:W-:Y:S05]  /*8c20*/  BRA `(.L_x_159) ;  /* 0xffffff9800bc7947 */ /* 0x000fea000383ffff */
.L_x_45:
[----:B---3--:R-:W-:-:S07]  /*8c30*/  MOV R0, UR4 ;  /* 0x0000000400007c02 */ /* 0x008fce0008000f00 */
.L_x_160:
[----:B-1----:R1:W2:Y:S02]  /*8c40*/  SYNCS.PHASECHK.TRANS64.TRYWAIT P0, [R0+URZ], R3 ;  /* 0x00000003000075a7 */ /* 0x0022a400080011ff */
[----:B--2---:R-:W-:Y:S05]  /*8c50*/  @!P0 NANOSLEEP.SYNCS 0x989680 ;  /* 0x009896800000895d */ /* 0x004fea0003900000 */
[----:B------:R-:W2:Y:S02]  /*8c60*/  @!P0 SYNCS.PHASECHK.TRANS64 P0, [R0+URZ], R3 ;  /* 0x00000003000085a7 */ /* 0x000ea400080010ff */
[----:B--2---:R-:W-:Y:S05]  /*8c70*/  @!P0 BRA `(.L_x_160) ;  /* 0xfffffffc00f08947 */ /* 0x004fea000383ffff */
[----:B------:R-:W-:Y:S05]  /*8c80*/  BRA `(.L_x_161) ;  /* 0xffffff9800c87947 */ /* 0x000fea000383ffff */
.L_x_46:
[----:B---3--:R-:W-:-:S07]  /*8c90*/  MOV R0, UR4 ;  /* 0x0000000400007c02 */ /* 0x008fce0008000f00 */
.L_x_162:
[----:B-1----:R1:W2:Y:S02]  /*8ca0*/  SYNCS.PHASECHK.TRANS64.TRYWAIT P0, [R0+URZ], R3 ;  /* 0x00000003000075a7 */ /* 0x0022a400080011ff */
[----:B--2---:R-:W-:Y:S05]  /*8cb0*/  @!P0 NANOSLEEP.SYNCS 0x989680 ;  /* 0x009896800000895d */ /* 0x004fea0003900000 */
[----:B------:R-:W2:Y:S02]  /*8cc0*/  @!P0 SYNCS.PHASECHK.TRANS64 P0, [R0+URZ], R3 ;  /* 0x00000003000085a7 */ /* 0x000ea400080010ff */
[----:B--2---:R-:W-:Y:S05]  /*8cd0*/  @!P0 BRA `(.L_x_162) ;  /* 0xfffffffc00f08947 */ /* 0x004fea000383ffff */
[----:B------:R-:W-:Y:S05]  /*8ce0*/  BRA `(.L_x_163) ;  /* 0xffffff9800d47947 */ /* 0x000fea000383ffff */
.L_x_47:
[----:B---3--:R-:W-:-:S07]  /*8cf0*/  MOV R0, UR4 ;  /* 0x0000000400007c02 */ /* 0x008fce0008000f00 */
.L_x_164:
[----:B-1----:R1:W2:Y:S02]  /*8d00*/  SYNCS.PHASECHK.TRANS64.TRYWAIT P0, [R0+URZ], R3 ;  /* 0x00000003000075a7 */ /* 0x0022a400080011ff */
[----:B--2---:R-:W-:Y:S05]  /*8d10*/  @!P0 NANOSLEEP.SYNCS 0x989680 ;  /* 0x009896800000895d */ /* 0x004fea0003900000 */
[----:B------:R-:W2:Y:S02]  /*8d20*/  @!P0 SYNCS.PHASECHK.TRANS64 P0, [R0+URZ], R3 ;  /* 0x00000003000085a7 */ /* 0x000ea400080010ff */
[----:B--2---:R-:W-:Y:S05]  /*8d30*/  @!P0 BRA `(.L_x_164) ;  /* 0xfffffffc00f08947 */ /* 0x004fea000383ffff */
[----:B------:R-:W-:Y:S05]  /*8d40*/  BRA `(.L_x_165) ;  /* 0xffffff9800e07947 */ /* 0x000fea000383ffff */
.L_x_48:
[----:B---3--:R-:W-:-:S07]  /*8d50*/  MOV R0, UR4 ;  /* 0x0000000400007c02 */ /* 0x008fce0008000f00 */
.L_x_166:
[----:B-1----:R1:W2:Y:S02]  /*8d60*/  SYNCS.PHASECHK.TRANS64.TRYWAIT P0, [R0+URZ], R3 ;  /* 0x00000003000075a7 */ /* 0x0022a400080011ff */
[----:B--2---:R-:W-:Y:S05]  /*8d70*/  @!P0 NANOSLEEP.SYNCS 0x989680 ;  /* 0x009896800000895d */ /* 0x004fea0003900000 */
[----:B------:R-:W2:Y:S02]  /*8d80*/  @!P0 SYNCS.PHASECHK.TRANS64 P0, [R0+URZ], R3 ;  /* 0x00000003000085a7 */ /* 0x000ea400080010ff */
[----:B--2---:R-:W-:Y:S05]  /*8d90*/  @!P0 BRA `(.L_x_166) ;  /* 0xfffffffc00f08947 */ /* 0x004fea000383ffff */
[----:B------:R-:W-:Y:S05]  /*8da0*/  BRA `(.L_x_167) ;  /* 0xffffff9800ec7947 */ /* 0x000fea000383ffff */
.L_x_51:
[----:B-1----:R1:W2:Y:S02]  /*8db0*/  SYNCS.PHASECHK.TRANS64.TRYWAIT P0, [R0+URZ+0x120], R5 ;  /* 0x00012005000075a7 */ /* 0x0022a400080011ff */
[----:B--2---:R-:W-:Y:S05]  /*8dc0*/  @!P0 NANOSLEEP.SYNCS 0x989680 ;  /* 0x009896800000895d */ /* 0x004fea0003900000 */
[----:B------:R-:W2:Y:S02]  /*8dd0*/  @!P0 SYNCS.PHASECHK.TRANS64 P0, [R0+URZ+0x120], R5 ;  /* 0x00012005000085a7 */ /* 0x000ea400080010ff */
[----:B--2---:R-:W-:Y:S05]  /*8de0*/  @!P0 BRA `(.L_x_51) ;  /* 0xfffffffc00f08947 */ /* 0x004fea000383ffff */
[----:B------:R-:W-:Y:S05]  /*8df0*/  BRA `(.L_x_168) ;  /* 0xffffff9c004c7947 */ /* 0x000fea000383ffff */
.L_x_52:
[----:B------:R-:W-:-:S07]  /*8e00*/  MOV R0, UR5 ;  /* 0x0000000500007c02 */ /* 0x000fce0008000f00 */
.L_x_169:
[----:B-1----:R1:W2:Y:S02]  /*8e10*/  SYNCS.PHASECHK.TRANS64.TRYWAIT P0, [R0+URZ+0xd0], R7 ;  /* 0x0000d007000075a7 */ /* 0x0022a400080011ff */
[----:B--2---:R-:W-:Y:S05]  /*8e20*/  @!P0 NANOSLEEP.SYNCS 0x989680 ;  /* 0x009896800000895d */ /* 0x004fea0003900000 */
[----:B------:R-:W2:Y:S02]  /*8e30*/  @!P0 SYNCS.PHASECHK.TRANS64 P0, [R0+URZ+0xd0], R7 ;  /* 0x0000d007000085a7 */ /* 0x000ea400080010ff */
[----:B--2---:R-:W-:Y:S05]  /*8e40*/  @!P0 BRA `(.L_x_169) ;  /* 0xfffffffc00f08947 */ /* 0x004fea000383ffff */
[----:B------:R-:W-:Y:S05]  /*8e50*/  BRA `(.L_x_170) ;  /* 0xffffff9c005c7947 */ /* 0x000fea000383ffff */
.L_x_53:
[----:B-1----:R1:W2:Y:S02]  /*8e60*/  SYNCS.PHASECHK.TRANS64.TRYWAIT P1, [R0+URZ+0xc0], R5 ;  /* 0x0000c005000075a7 */ /* 0x0022a400080211ff */
[----:B--2---:R-:W-:Y:S05]  /*8e70*/  @!P1 NANOSLEEP.SYNCS 0x989680 ;  /* 0x009896800000995d */ /* 0x004fea0003900000 */
[----:B------:R-:W2:Y:S02]  /*8e80*/  @!P1 SYNCS.PHASECHK.TRANS64 P1, [R0+URZ+0xc0], R5 ;  /* 0x0000c005000095a7 */ /* 0x000ea400080210ff */
[----:B--2---:R-:W-:Y:S05]  /*8e90*/  @!P1 BRA `(.L_x_53) ;  /* 0xfffffffc00f09947 */ /* 0x004fea000383ffff */
[----:B------:R-:W-:Y:S05]  /*8ea0*/  BRA `(.L_x_171) ;  /* 0xffffff9c008c7947 */ /* 0x000fea000383ffff */
.L_x_56:
[----:B------:R-:W-:-:S07]  /*8eb0*/  MOV R0, UR5 ;  /* 0x0000000500007c02 */ /* 0x000fce0008000f00 */
.L_x_172:
[----:B-1----:R1:W2:Y:S02]  /*8ec0*/  SYNCS.PHASECHK.TRANS64.TRYWAIT P0, [R0+URZ+0xd0], R3 ;  /* 0x0000d003000075a7 */ /* 0x0022a400080011ff */
[----:B--2---:R-:W-:Y:S05]  /*8ed0*/  @!P0 NANOSLEEP.SYNCS 0x989680 ;  /* 0x009896800000895d */ /* 0x004fea0003900000 */
[----:B------:R-:W2:Y:S02]  /*8ee0*/  @!P0 SYNCS.PHASECHK.TRANS64 P0, [R0+URZ+0xd0], R3 ;  /* 0x0000d003000085a7 */ /* 0x000ea400080010ff */
[----:B--2---:R-:W-:Y:S05]  /*8ef0*/  @!P0 BRA `(.L_x_172) ;  /* 0xfffffffc00f08947 */ /* 0x004fea000383ffff */
[----:B------:R-:W-:Y:S05]  /*8f00*/  BRA `(.L_x_55) ;  /* 0xffffff9c00e07947 */ /* 0x000fea000383ffff */
.L_x_65:
[----:B-1----:R-:W-:-:S04]  /*8f10*/  MOV R4, UR6 ;  /* 0x0000000600047c02 */ /* 0x002fc80008000f00 */
[----:B------:R1:W2:Y:S03]  /*8f20*/  SYNCS.PHASECHK.TRANS64.TRYWAIT P0, [R4+URZ+0x8], R5 ;  /* 0x00000805040075a7 */ /* 0x0002a600080011ff */
[----:B--2---:R-:W-:Y:S05]  /*8f30*/  @!P0 NANOSLEEP.SYNCS 0x989680 ;  /* 0x009896800000895d */ /* 0x004fea0003900000 */
[----:B------:R-:W2:Y:S02]  /*8f40*/  @!P0 SYNCS.PHASECHK.TRANS64 P0, [R4+URZ+0x8], R5 ;  /* 0x00000805040085a7 */ /* 0x000ea400080010ff */
[----:B--2---:R-:W-:Y:S05]  /*8f50*/  @!P0 BRA `(.L_x_65) ;  /* 0xfffffffc00ec8947 */ /* 0x004fea000383ffff */
[----:B------:R-:W-:Y:S05]  /*8f60*/  BRA `(.L_x_64) ;  /* 0xffffffa000947947 */ /* 0x000fea000383ffff */
.L_x_67:
[----:B------:R-:W-:Y:S01]  /*8f70*/  BSSY B0, `(.L_x_173) ;  /* 0x0000006000007945 */ /* 0x000fe20003800000 */
[----:B------:R-:W-:-:S07]  /*8f80*/  MOV R15, 0xffffffff ;  /* 0xffffffff000f7802 */ /* 0x000fce0000000f00 */
[----:B-1---5:R-:W-:Y:S05]  /*8f90*/  WARPSYNC.COLLECTIVE R15, `(.L_x_174) ;  /* 0x000000000f0c7348 */ /* 0x022fea0003c00000 */
[----:B------:R-:W-:Y:S02]  /*8fa0*/  ELECT P6, UR79, PT ;  /* 0x00000000004f782f */ /* 0x000fe400038c0000 */
[----:B------:R-:W-:Y:S01]  /*8fb0*/  MOV R14, UR79 ;  /* 0x0000004f000e7c02 */ /* 0x000fe20008000f00 */
[----:B-1---5:R-:W-:Y:S10]  /*8fc0*/  ENDCOLLECTIVE ;  /* 0x000000000000791b */ /* 0x022ff40003800000 */
.L_x_174:
[----:B------:R-:W-:Y:S05]  /*8fd0*/  BSYNC B0 ;  /* 0x0000000000007941 */ /* 0x000fea0003800000 */
.L_x_173:
[----:B------:R-:W-:Y:S05]  /*8fe0*/  BRA `(.L_x_175) ;  /* 0xffffffa000c47947 */ /* 0x000fea000383ffff */
.L_x_69:
[----:B-1----:R-:W-:-:S04]  /*8ff0*/  MOV R2, UR6 ;  /* 0x0000000600027c02 */ /* 0x002fc80008000f00 */
[----:B------:R1:W2:Y:S03]  /*9000*/  SYNCS.PHASECHK.TRANS64.TRYWAIT P0, [R2+URZ+0x8], R3 ;  /* 0x00000803020075a7 */ /* 0x0002a600080011ff */
[----:B--2---:R-:W-:Y:S05]  /*9010*/  @!P0 NANOSLEEP.SYNCS 0x989680 ;  /* 0x009896800000895d */ /* 0x004fea0003900000 */
[----:B------:R-:W2:Y:S02]  /*9020*/  @!P0 SYNCS.PHASECHK.TRANS64 P0, [R2+URZ+0x8], R3 ;  /* 0x00000803020085a7 */ /* 0x000ea400080010ff */
[----:B--2---:R-:W-:Y:S05]  /*9030*/  @!P0 BRA `(.L_x_69) ;  /* 0xfffffffc00ec8947 */ /* 0x004fea000383ffff */
[----:B------:R-:W-:Y:S05]  /*9040*/  BRA `(.L_x_68) ;  /* 0xffffffa000c87947 */ /* 0x000fea000383ffff */
.L_x_70:
[----:B-1----:R1:W2:Y:S02]  /*9050*/  SYNCS.PHASECHK.TRANS64.TRYWAIT P0, [R0+URZ+0xc0], R5 ;  /* 0x0000c005000075a7 */ /* 0x0022a400080011ff */
[----:B--2---:R-:W-:Y:S05]  /*9060*/  @!P0 NANOSLEEP.SYNCS 0x989680 ;  /* 0x009896800000895d */ /* 0x004fea0003900000 */
[----:B------:R-:W2:Y:S02]  /*9070*/  @!P0 SYNCS.PHASECHK.TRANS64 P0, [R0+URZ+0xc0], R5 ;  /* 0x0000c005000085a7 */ /* 0x000ea400080010ff */
[----:B--2---:R-:W-:Y:S05]  /*9080*/  @!P0 BRA `(.L_x_70) ;  /* 0xfffffffc00f08947 */ /* 0x004fea000383ffff */
[----:B------:R-:W-:Y:S05]  /*9090*/  BRA `(.L_x_176) ;  /* 0xffffffa400b07947 */ /* 0x000fea000383ffff */
.L_x_72:
[----:B------:R-:W-:-:S07]  /*90a0*/  MOV R0, UR9 ;  /* 0x0000000900007c02 */ /* 0x000fce0008000f00 */
.L_x_177:
[----:B-1----:R1:W2:Y:S02]  /*90b0*/  SYNCS.PHASECHK.TRANS64.TRYWAIT P0, [R0+URZ+0x100], R5 ;  /* 0x00010005000075a7 */ /* 0x0022a400080011ff */
[----:B--2---:R-:W-:Y:S05]  /*90c0*/  @!P0 NANOSLEEP.SYNCS 0x989680 ;  /* 0x009896800000895d */ /* 0x004fea0003900000 */
[----:B------:R-:W2:Y:S02]  /*90d0*/  @!P0 SYNCS.PHASECHK.TRANS64 P0, [R0+URZ+0x100], R5 ;  /* 0x00010005000085a7 */ /* 0x000ea400080010ff */
[----:B--2---:R-:W-:Y:S05]  /*90e0*/  @!P0 BRA `(.L_x_177) ;  /* 0xfffffffc00f08947 */ /* 0x004fea000383ffff */
[----:B------:R-:W-:Y:S05]  /*90f0*/  BRA `(.L_x_178) ;  /* 0xffffffa400fc7947 */ /* 0x000fea000383ffff */
.L_x_75:
[----:B------:R-:W-:Y:S07]  /*9100*/  MOV R0, UR8 ;  /* 0x0000000800007c02 */ /* 0x000fee0008000f00 */
.L_x_179:
[----:B-1----:R1:W2:Y:S02]  /*9110*/  SYNCS.PHASECHK.TRANS64.TRYWAIT P0, [R0+URZ], R5 ;  /* 0x00000005000075a7 */ /* 0x0022a400080011ff */
[----:B--2---:R-:W-:Y:S05]  /*9120*/  @!P0 NANOSLEEP.SYNCS 0x989680 ;  /* 0x009896800000895d */ /* 0x004fea0003900000 */
[----:B------:R-:W2:Y:S02]  /*9130*/  @!P0 SYNCS.PHASECHK.TRANS64 P0, [R0+URZ], R5 ;  /* 0x00000005000085a7 */ /* 0x000ea400080010ff */
[----:B--2---:R-:W-:Y:S05]  /*9140*/  @!P0 BRA `(.L_x_179) ;  /* 0xfffffffc00f08947 */ /* 0x004fea000383ffff */
[----:B------:R-:W-:Y:S05]  /*9150*/  BRA `(.L_x_74) ;  /* 0xffffffa800107947 */ /* 0x000fea000383ffff */
.L_x_79:
[----:B-1----:R-:W-:-:S07]  /*9160*/  MOV R0, UR8 ;  /* 0x0000000800007c02 */ /* 0x002fce0008000f00 */
.L_x_180:
[----:B-1----:R1:W2:Y:S02]  /*9170*/  SYNCS.PHASECHK.TRANS64.TRYWAIT P0, [R0+URZ], R3 ;  /* 0x00000003000075a7 */ /* 0x0022a400080011ff */
[----:B--2---:R-:W-:Y:S05]  /*9180*/  @!P0 NANOSLEEP.SYNCS 0x989680 ;  /* 0x009896800000895d */ /* 0x004fea0003900000 */
[----:B------:R-:W2:Y:S02]  /*9190*/  @!P0 SYNCS.PHASECHK.TRANS64 P0, [R0+URZ], R3 ;  /* 0x00000003000085a7 */ /* 0x000ea400080010ff */
[----:B--2---:R-:W-:Y:S05]  /*91a0*/  @!P0 BRA `(.L_x_180) ;  /* 0xfffffffc00f08947 */ /* 0x004fea000383ffff */
[----:B------:R-:W-:Y:S05]  /*91b0*/  BRA `(.L_x_181) ;  /* 0xffffffac00047947 */ /* 0x000fea000383ffff */
.L_x_80:
[----:B------:R-:W-:-:S07]  /*91c0*/  MOV R0, UR8 ;  /* 0x0000000800007c02 */ /* 0x000fce0008000f00 */
.L_x_182:
[----:B-1----:R1:W2:Y:S02]  /*91d0*/  SYNCS.PHASECHK.TRANS64.TRYWAIT P0, [R0+URZ], R3 ;  /* 0x00000003000075a7 */ /* 0x0022a400080011ff */
[----:B--2---:R-:W-:Y:S05]  /*91e0*/  @!P0 NANOSLEEP.SYNCS 0x989680 ;  /* 0x009896800000895d */ /* 0x004fea0003900000 */
[----:B------:R-:W2:Y:S02]  /*91f0*/  @!P0 SYNCS.PHASECHK.TRANS64 P0, [R0+URZ], R3 ;  /* 0x00000003000085a7 */ /* 0x000ea400080010ff */
[----:B--2---:R-:W-:Y:S05]  /*9200*/  @!P0 BRA `(.L_x_182) ;  /* 0xfffffffc00f08947 */ /* 0x004fea000383ffff */
[----:B------:R-:W-:Y:S05]  /*9210*/  BRA `(.L_x_183) ;  /* 0xffffffac00107947 */ /* 0x000fea000383ffff */
.L_x_81:
[----:B------:R-:W-:-:S07]  /*9220*/  MOV R0, UR8 ;  /* 0x0000000800007c02 */ /* 0x000fce0008000f00 */
.L_x_184:
[----:B-1----:R1:W2:Y:S02]  /*9230*/  SYNCS.PHASECHK.TRANS64.TRYWAIT P0, [R0+URZ], R3 ;  /* 0x00000003000075a7 */ /* 0x0022a400080011ff */
[----:B--2---:R-:W-:Y:S05]  /*9240*/  @!P0 NANOSLEEP.SYNCS 0x989680 ;  /* 0x009896800000895d */ /* 0x004fea0003900000 */
[----:B------:R-:W2:Y:S02]  /*9250*/  @!P0 SYNCS.PHASECHK.TRANS64 P0, [R0+URZ], R3 ;  /* 0x00000003000085a7 */ /* 0x000ea400080010ff */
[----:B--2---:R-:W-:Y:S05]  /*9260*/  @!P0 BRA `(.L_x_184) ;  /* 0xfffffffc00f08947 */ /* 0x004fea000383ffff */
[----:B------:R-:W-:Y:S05]  /*9270*/  BRA `(.L_x_185) ;  /* 0xffffffac001c7947 */ /* 0x000fea000383ffff */
.L_x_84:
[----:B------:R-:W-:-:S07]  /*9280*/  MOV R0, UR7 ;  /* 0x0000000700007c02 */ /* 0x000fce0008000f00 */
.L_x_186:
[----:B-1----:R1:W2:Y:S02]  /*9290*/  SYNCS.PHASECHK.TRANS64.TRYWAIT P1, [R0+URZ+0x140], R3 ;  /* 0x00014003000075a7 */ /* 0x0022a400080211ff */
[----:B--2---:R-:W-:Y:S05]  /*92a0*/  @!P1 NANOSLEEP.SYNCS 0x989680 ;  /* 0x009896800000995d */ /* 0x004fea0003900000 */
[----:B------:R-:W2:Y:S02]  /*92b0*/  @!P1 SYNCS.PHASECHK.TRANS64 P1, [R0+URZ+0x140], R3 ;  /* 0x00014003000095a7 */ /* 0x000ea400080210ff */
[----:B--2---:R-:W-:Y:S05]  /*92c0*/  @!P1 BRA `(.L_x_186) ;  /* 0xfffffffc00f09947 */ /* 0x004fea000383ffff */
[----:B------:R-:W-:Y:S05]  /*92d0*/  BRA `(.L_x_187) ;  /* 0xffffffac00687947 */ /* 0x000fea000383ffff */
.L_x_89:
[----:B--2---:R2:W4:Y:S02]  /*92e0*/  SYNCS.PHASECHK.TRANS64.TRYWAIT P0, [R0+URZ+0xc0], R3 ;  /* 0x0000c003000075a7 */ /* 0x00452400080011ff */
[----:B----4-:R-:W-:Y:S05]  /*92f0*/  @!P0 NANOSLEEP.SYNCS 0x989680 ;  /* 0x009896800000895d */ /* 0x010fea0003900000 */
[----:B------:R-:W4:Y:S02]  /*9300*/  @!P0 SYNCS.PHASECHK.TRANS64 P0, [R0+URZ+0xc0], R3 ;  /* 0x0000c003000085a7 */ /* 0x000f2400080010ff */
[----:B----4-:R-:W-:Y:S05]  /*9310*/  @!P0 BRA `(.L_x_89) ;  /* 0xfffffffc00f08947 */ /* 0x010fea000383ffff */
[----:B------:R-:W-:Y:S05]  /*9320*/  BRA `(.L_x_188) ;  /* 0xffffffb0007c7947 */ /* 0x000fea000383ffff */
.L_x_92:
[----:B------:R-:W-:Y:S07]  /*9330*/  MOV R0, UR7 ;  /* 0x0000000700007c02 */ /* 0x000fee0008000f00 */
.L_x_189:
[----:B--2---:R2:W4:Y:S02]  /*9340*/  SYNCS.PHASECHK.TRANS64.TRYWAIT P0, [R0+URZ+0xb8], R3 ;  /* 0x0000b803000075a7 */ /* 0x00452400080011ff */
[----:B----4-:R-:W-:Y:S05]  /*9350*/  @!P0 NANOSLEEP.SYNCS 0x989680 ;  /* 0x009896800000895d */ /* 0x010fea0003900000 */
[----:B------:R-:W4:Y:S02]  /*9360*/  @!P0 SYNCS.PHASECHK.TRANS64 P0, [R0+URZ+0xb8], R3 ;  /* 0x0000b803000085a7 */ /* 0x000f2400080010ff */
[----:B----4-:R-:W-:Y:S05]  /*9370*/  @!P0 BRA `(.L_x_189) ;  /* 0xfffffffc00f08947 */ /* 0x010fea000383ffff */
[----:B------:R-:W-:Y:S05]  /*9380*/  BRA `(.L_x_91) ;  /* 0xffffffb4005c7947 */ /* 0x000fea000383ffff */
.L_x_95:
[----:B------:R-:W-:Y:S07]  /*9390*/  MOV R3, UR7 ;  /* 0x0000000700037c02 */ /* 0x000fee0008000f00 */
.L_x_190:
[----:B-1----:R1:W2:Y:S02]  /*93a0*/  SYNCS.PHASECHK.TRANS64.TRYWAIT P0, [R3+URZ+0x90], R12 ;  /* 0x0000900c030075a7 */ /* 0x0022a400080011ff */
[----:B--2---:R-:W-:Y:S05]  /*93b0*/  @!P0 NANOSLEEP.SYNCS 0x989680 ;  /* 0x009896800000895d */ /* 0x004fea0003900000 */
[----:B------:R-:W2:Y:S02]  /*93c0*/  @!P0 SYNCS.PHASECHK.TRANS64 P0, [R3+URZ+0x90], R12 ;  /* 0x0000900c030085a7 */ /* 0x000ea400080010ff */
[----:B--2---:R-:W-:Y:S05]  /*93d0*/  @!P0 BRA `(.L_x_190) ;  /* 0xfffffffc00f08947 */ /* 0x004fea000383ffff */
[----:B------:R-:W-:Y:S05]  /*93e0*/  BRA `(.L_x_191) ;  /* 0xffffffb400d47947 */ /* 0x000fea000383ffff */
.L_x_96:
[----:B-1----:R-:W-:Y:S07]  /*93f0*/  MOV R3, UR7 ;  /* 0x0000000700037c02 */ /* 0x002fee0008000f00 */
.L_x_192:
[----:B-1----:R1:W2:Y:S02]  /*9400*/  SYNCS.PHASECHK.TRANS64.TRYWAIT P0, [R3+URZ+0x98], R12 ;  /* 0x0000980c030075a7 */ /* 0x0022a400080011ff */
[----:B--2---:R-:W-:Y:S05]  /*9410*/  @!P0 NANOSLEEP.SYNCS 0x989680 ;  /* 0x009896800000895d */ /* 0x004fea0003900000 */
[----:B------:R-:W2:Y:S02]  /*9420*/  @!P0 SYNCS.PHASECHK.TRANS64 P0, [R3+URZ+0x98], R12 ;  /* 0x0000980c030085a7 */ /* 0x000ea400080010ff */
[----:B--2---:R-:W-:Y:S05]  /*9430*/  @!P0 BRA `(.L_x_192) ;  /* 0xfffffffc00f08947 */ /* 0x004fea000383ffff */
[----:B------:R-:W-:Y:S05]  /*9440*/  BRA `(.L_x_193) ;  /* 0xffffffb800307947 */ /* 0x000fea000383ffff */
.L_x_97:
[----:B-1----:R-:W-:Y:S07]  /*9450*/  MOV R3, UR7 ;  /* 0x0000000700037c02 */ /* 0x002fee0008000f00 */
.L_x_194:
[----:B-1----:R1:W2:Y:S02]  /*9460*/  SYNCS.PHASECHK.TRANS64.TRYWAIT P0, [R3+URZ+0xa0], R12 ;  /* 0x0000a00c030075a7 */ /* 0x0022a400080011ff */
[----:B--2---:R-:W-:Y:S05]  /*9470*/  @!P0 NANOSLEEP.SYNCS 0x989680 ;  /* 0x009896800000895d */ /* 0x004fea0003900000 */
[----:B------:R-:W2:Y:S02]  /*9480*/  @!P0 SYNCS.PHASECHK.TRANS64 P0, [R3+URZ+0xa0], R12 ;  /* 0x0000a00c030085a7 */ /* 0x000ea400080010ff */
[----:B--2---:R-:W-:Y:S05]  /*9490*/  @!P0 BRA `(.L_x_194) ;  /* 0xfffffffc00f08947 */ /* 0x004fea000383ffff */
[----:B------:R-:W-:Y:S05]  /*94a0*/  BRA `(.L_x_195) ;  /* 0xffffffb8008c7947 */ /* 0x000fea000383ffff */
.L_x_98:
[----:B------:R-:W-:Y:S07]  /*94b0*/  MOV R3, UR7 ;  /* 0x0000000700037c02 */ /* 0x000fee0008000f00 */
.L_x_196:
[----:B-1----:R1:W2:Y:S02]  /*94c0*/  SYNCS.PHASECHK.TRANS64.TRYWAIT P0, [R3+URZ+0xa8], R12 ;  /* 0x0000a80c030075a7 */ /* 0x0022a400080011ff */
[----:B--2---:R-:W-:Y:S05]  /*94d0*/  @!P0 NANOSLEEP.SYNCS 0x989680 ;  /* 0x009896800000895d */ /* 0x004fea0003900000 */
[----:B------:R-:W2:Y:S02]  /*94e0*/  @!P0 SYNCS.PHASECHK.TRANS64 P0, [R3+URZ+0xa8], R12 ;  /* 0x0000a80c030085a7 */ /* 0x000ea400080010ff */
[----:B--2---:R-:W-:Y:S05]  /*94f0*/  @!P0 BRA `(.L_x_196) ;  /* 0xfffffffc00f08947 */ /* 0x004fea000383ffff */
[----:B------:R-:W-:Y:S05]  /*9500*/  BRA `(.L_x_197) ;  /* 0xffffffbc002c7947 */ /* 0x000fea000383ffff */
.L_x_100:
[----:B------:R-:W-:-:S07]  /*9510*/  MOV R0, UR7 ;  /* 0x0000000700007c02 */ /* 0x000fce0008000f00 */
.L_x_198:
[----:B-1----:R1:W4:Y:S02]  /*9520*/  SYNCS.PHASECHK.TRANS64.TRYWAIT P0, [R0+URZ+0x90], R3 ;  /* 0x00009003000075a7 */ /* 0x00232400080011ff */
[----:B----4-:R-:W-:Y:S05]  /*9530*/  @!P0 NANOSLEEP.SYNCS 0x989680 ;  /* 0x009896800000895d */ /* 0x010fea0003900000 */
[----:B------:R-:W4:Y:S02]  /*9540*/  @!P0 SYNCS.PHASECHK.TRANS64 P0, [R0+URZ+0x90], R3 ;  /* 0x00009003000085a7 */ /* 0x000f2400080010ff */
[----:B----4-:R-:W-:Y:S05]  /*9550*/  @!P0 BRA `(.L_x_198) ;  /* 0xfffffffc00f08947 */ /* 0x010fea000383ffff */
[----:B------:R-:W-:Y:S05]  /*9560*/  BRA `(.L_x_199) ;  /* 0xffffffbc00b47947 */ /* 0x000fea000383ffff */
.L_x_101:
[----:B-1----:R-:W-:-:S07]  /*9570*/  MOV R0, UR7 ;  /* 0x0000000700007c02 */ /* 0x002fce0008000f00 */
.L_x_200:
[----:B-1----:R1:W4:Y:S02]  /*9580*/  SYNCS.PHASECHK.TRANS64.TRYWAIT P0, [R0+URZ+0x98], R3 ;  /* 0x00009803000075a7 */ /* 0x00232400080011ff */
[----:B----4-:R-:W-:Y:S05]  /*9590*/  @!P0 NANOSLEEP.SYNCS 0x989680 ;  /* 0x009896800000895d */ /* 0x010fea0003900000 */
[----:B------:R-:W4:Y:S02]  /*95a0*/  @!P0 SYNCS.PHASECHK.TRANS64 P0, [R0+URZ+0x98], R3 ;  /* 0x00009803000085a7 */ /* 0x000f2400080010ff */
[----:B----4-:R-:W-:Y:S05]  /*95b0*/  @!P0 BRA `(.L_x_200) ;  /* 0xfffffffc00f08947 */ /* 0x010fea000383ffff */
[----:B------:R-:W-:Y:S05]  /*95c0*/  BRA `(.L_x_201) ;  /* 0xffffffbc00a47947 */ /* 0x000fea000383ffff */
.L_x_102:
[----:B-1----:R-:W-:-:S07]  /*95d0*/  MOV R0, UR7 ;  /* 0x0000000700007c02 */ /* 0x002fce0008000f00 */
.L_x_202:
[----:B-1----:R1:W4:Y:S02]  /*95e0*/  SYNCS.PHASECHK.TRANS64.TRYWAIT P0, [R0+URZ+0xa0], R3 ;  /* 0x0000a003000075a7 */ /* 0x00232400080011ff */
[----:B----4-:R-:W-:Y:S05]  /*95f0*/  @!P0 NANOSLEEP.SYNCS 0x989680 ;  /* 0x009896800000895d */ /* 0x010fea0003900000 */
[----:B------:R-:W4:Y:S02]  /*9600*/  @!P0 SYNCS.PHASECHK.TRANS64 P0, [R0+URZ+0xa0], R3 ;  /* 0x0000a003000085a7 */ /* 0x000f2400080010ff */
[----:B----4-:R-:W-:Y:S05]  /*9610*/  @!P0 BRA `(.L_x_202) ;  /* 0xfffffffc00f08947 */ /* 0x010fea000383ffff */
[----:B------:R-:W-:Y:S05]  /*9620*/  BRA `(.L_x_203) ;  /* 0xffffffbc00947947 */ /* 0x000fea000383ffff */
.L_x_104:
[----:B--2---:R2:W3:Y:S02]  /*9630*/  SYNCS.PHASECHK.TRANS64.TRYWAIT P0, [R0+URZ+0xc0], R3 ;  /* 0x0000c003000075a7 */ /* 0x0044e400080011ff */
[----:B---3--:R-:W-:Y:S05]  /*9640*/  @!P0 NANOSLEEP.SYNCS 0x989680 ;  /* 0x009896800000895d */ /* 0x008fea0003900000 */
[----:B------:R-:W3:Y:S02]  /*9650*/  @!P0 SYNCS.PHASECHK.TRANS64 P0, [R0+URZ+0xc0], R3 ;  /* 0x0000c003000085a7 */ /* 0x000ee400080010ff */
[----:B---3--:R-:W-:Y:S05]  /*9660*/  @!P0 BRA `(.L_x_104) ;  /* 0xfffffffc00f08947 */ /* 0x008fea000383ffff */
[----:B------:R-:W-:Y:S05]  /*9670*/  BRA `(.L_x_204) ;  /* 0xffffffc000647947 */ /* 0x000fea000383ffff */
.L_x_115:
[----:B-1----:R-:W-:Y:S04]  /*9680*/  MOV R0, UR48 ;  /* 0x0000003000007c02 */ /* 0x002fe80008000f00 */
[----:B------:R1:W3:Y:S03]  /*9690*/  SYNCS.PHASECHK.TRANS64.TRYWAIT P1, [R0+URZ+0x70], R5 ;  /* 0x00007005000075a7 */ /* 0x0002e600080211ff */
[----:B---3--:R-:W-:Y:S05]  /*96a0*/  @!P1 NANOSLEEP.SYNCS 0x989680 ;  /* 0x009896800000995d */ /* 0x008fea0003900000 */
[----:B------:R-:W3:Y:S02]  /*96b0*/  @!P1 SYNCS.PHASECHK.TRANS64 P1, [R0+URZ+0x70], R5 ;  /* 0x00007005000095a7 */ /* 0x000ee400080210ff */
[----:B---3--:R-:W-:Y:S05]  /*96c0*/  @!P1 BRA `(.L_x_115) ;  /* 0xfffffffc00ec9947 */ /* 0x008fea000383ffff */
[----:B------:R-:W-:Y:S05]  /*96d0*/  BRA `(.L_x_114) ;  /* 0xffffffcc006c7947 */ /* 0x000fea000383ffff */
.L_x_117:
[----:B-1----:R1:W4:Y:S02]  /*96e0*/  SYNCS.PHASECHK.TRANS64.TRYWAIT P0, [R74+URZ+0xe0], R3 ;  /* 0x0000e0034a0075a7 */ /* 0x00232400080011ff */
[----:B----4-:R-:W-:Y:S05]  /*96f0*/  @!P0 NANOSLEEP.SYNCS 0x989680 ;  /* 0x009896800000895d */ /* 0x010fea0003900000 */
[----:B------:R-:W4:Y:S02]  /*9700*/  @!P0 SYNCS.PHASECHK.TRANS64 P0, [R74+URZ+0xe0], R3 ;  /* 0x0000e0034a0085a7 */ /* 0x000f2400080010ff */
[----:B----4-:R-:W-:Y:S05]  /*9710*/  @!P0 BRA `(.L_x_117) ;  /* 0xfffffffc00f08947 */ /* 0x010fea000383ffff */
[----:B------:R-:W-:Y:S05]  /*9720*/  BRA `(.L_x_116) ;  /* 0xffffffcc008c7947 */ /* 0x000fea000383ffff */
.L_x_126:
[----:B--2---:R2:W3:Y:S02]  /*9730*/  SYNCS.PHASECHK.TRANS64.TRYWAIT P0, [R3+URZ+0x70], R0 ;  /* 0x00007000030075a7 */ /* 0x0044e400080011ff */
[----:B---3--:R-:W-:Y:S05]  /*9740*/  @!P0 NANOSLEEP.SYNCS 0x989680 ;  /* 0x009896800000895d */ /* 0x008fea0003900000 */
[----:B------:R-:W3:Y:S02]  /*9750*/  @!P0 SYNCS.PHASECHK.TRANS64 P0, [R3+URZ+0x70], R0 ;  /* 0x00007000030085a7 */ /* 0x000ee400080010ff */
[----:B---3--:R-:W-:Y:S05]  /*9760*/  @!P0 BRA `(.L_x_126) ;  /* 0xfffffffc00f08947 */ /* 0x008fea000383ffff */
[----:B------:R-:W-:Y:S05]  /*9770*/  BRA `(.L_x_125) ;  /* 0xffffffd400987947 */ /* 0x000fea000383ffff */
.L_x_134:
[----:B--2---:R2:W3:Y:S02]  /*9780*/  SYNCS.PHASECHK.TRANS64.TRYWAIT P0, [R83+URZ+0x70], R4 ;  /* 0x00007004530075a7 */ /* 0x0044e400080011ff */
[----:B---3--:R-:W-:Y:S05]  /*9790*/  @!P0 NANOSLEEP.SYNCS 0x989680 ;  /* 0x009896800000895d */ /* 0x008fea0003900000 */
[----:B------:R-:W3:Y:S02]  /*97a0*/  @!P0 SYNCS.PHASECHK.TRANS64 P0, [R83+URZ+0x70], R4 ;  /* 0x00007004530085a7 */ /* 0x000ee400080010ff */
[----:B---3--:R-:W-:Y:S05]  /*97b0*/  @!P0 BRA `(.L_x_134) ;  /* 0xfffffffc00f08947 */ /* 0x008fea000383ffff */
[----:B------:R-:W-:Y:S05]  /*97c0*/  BRA `(.L_x_133) ;  /* 0xffffffdc00b47947 */ /* 0x000fea000383ffff */
.L_x_142:
[----:B--2---:R2:W3:Y:S02]  /*97d0*/  SYNCS.PHASECHK.TRANS64.TRYWAIT P0, [R88+URZ+0x70], R3 ;  /* 0x00007003580075a7 */ /* 0x0044e400080011ff */
[----:B---3--:R-:W-:Y:S05]  /*97e0*/  @!P0 NANOSLEEP.SYNCS 0x989680 ;  /* 0x009896800000895d */ /* 0x008fea0003900000 */
[----:B------:R-:W3:Y:S02]  /*97f0*/  @!P0 SYNCS.PHASECHK.TRANS64 P0, [R88+URZ+0x70], R3 ;  /* 0x00007003580085a7 */ /* 0x000ee400080010ff */
[----:B---3--:R-:W-:Y:S05]  /*9800*/  @!P0 BRA `(.L_x_142) ;  /* 0xfffffffc00f08947 */ /* 0x008fea000383ffff */
[----:B------:R-:W-:Y:S05]  /*9810*/  BRA `(.L_x_141) ;  /* 0xffffffe400d07947 */ /* 0x000fea000383ffff */
        .weak           $__internal_0_$__cuda_sm10x_tcgen05_guardrail_trap_col_being_dealloced_not_returned_by_alloc
        .type           $__internal_0_$__cuda_sm10x_tcgen05_guardrail_trap_col_being_dealloced_not_returned_by_alloc,@function
        .size           $__internal_0_$__cuda_sm10x_tcgen05_guardrail_trap_col_being_dealloced_not_returned_by_alloc,($__internal_1_$__cuda_sm10x_tcgen05_guardrail_trap_phase_invalid_during_alloc - $__internal_0_$__cuda_sm10x_tcgen05_guardrail_trap_col_being_dealloced_not_returned_by_alloc)
$__internal_0_$__cuda_sm10x_tcgen05_guardrail_trap_col_being_dealloced_not_returned_by_alloc:
[----:B------:R-:W-:Y:S05]  /*9820*/  BPT.TRAP 0x1 ;  /* 0x000000040000795c */ /* 0x000fea0000300000 */
[----:B------:R-:W-:-:S04]  /*9830*/  HFMA2 R3, -RZ, RZ, 0, 0 ;  /* 0x00000000ff037431 */ /* 0x000fc800000001ff */
[----:B------:R-:W-:Y:S05]  /*9840*/  RET.REL.NODEC R2 `(_ZN7cutlass13device_kernelINS_4gemm6kernel13GemmUniversalIN4cute5tupleIJiiiiEEENS1_10collective13CollectiveMmaINS1_35MainloopSm100TmaUmmaWarpSpecializedILi7ELi2ELi4ENS5_IJNS4_1CILi2EEENSA_ILi1EEESC_EEEEENS5_IJNSA_ILi128EEESF_NSA_ILi64EEEEEENS_6half_tENS5_IJSC_llEEESI_NS5_IJlSC_lEEENS4_8TiledMMAINS4_8MMA_AtomIJNS4_26SM100_MMA_F16BF16_2x1SM_SSISI_SI_fLi128ELi128ELNS4_4UMMA5MajorE1ELSP_0ELNSO_7ScaleInE0ELSQ_0EEEEEENS4_6LayoutINS5_IJSC_SC_SC_EEENS5_IJNSA_ILi0EEESV_SV_EEEEENS5_IJNS4_10UnderscoreESY_SY_EEEEENS4_18SM100_TMA_2SM_LOADENS4_14ComposedLayoutINS4_7SwizzleILi3ELi4ELi3EEENS4_18smem_ptr_flag_bitsILi16EEENST_INS5_IJSG_NSA_ILi8EEEEEENS5_IJSC_SG_EEEEEEEvNS4_8identityES11_NS12_IS14_S16_NST_INS5_IJS17_SG_EEENS5_IJSG_SC_EEEEEEEvS1C_EENS_8epilogue10collective18CollectiveEpilogueINS1I_23Sm100TmaWarpSpecializedILi4ELi2ELi16ELb1ELb0EEEJNS5_IJSG_SF_SG_EEENS5_IJNST_ISG_SC_EENST_INS5_IJNSA_ILi16EEESB_EEES19_EEEEESI_SK_SI_SK_NS1I_6fusion15FusionCallbacksIS1M_NS1T_17LinearCombinationISI_fSI_fLNS_15FloatRoundStyleE2EEES1N_S1S_JEEENS4_5SM1004TMEM4LOAD26SM100_TMEM_LOAD_32dp32b16xENS4_13SM90_TMA_LOADENS12_INS13_ILi1ELi4ELi3EEES16_NST_INS5_IJS17_S1P_EEENS5_IJS1P_SC_EEEEEEENS4_39AutoVectorizingCopyWithAssumedAlignmentILi128EEENS4_14SM90_TMA_STOREES28_S2A_S2A_EEEvvEEEEvNT_6ParamsE) ;  /* 0xffffff6402ec7950 */ /* 0x000fea0003c3ffff */
        .weak           $__internal_1_$__cuda_sm10x_tcgen05_guardrail_trap_phase_invalid_during_alloc
        .type           $__internal_1_$__cuda_sm10x_tcgen05_guardrail_trap_phase_invalid_during_alloc,@function
        .size           $__internal_1_$__cuda_sm10x_tcgen05_guardrail_trap_phase_invalid_during_alloc,($__internal_2_$__cuda_sm10x_tcgen05_guardrail_trap_unallocated_columns_being_dealloced - $__internal_1_$__cuda_sm10x_tcgen05_guardrail_trap_phase_invalid_during_alloc)
$__internal_1_$__cuda_sm10x_tcgen05_guardrail_trap_phase_invalid_during_alloc:
[----:B------:R-:W-:Y:S05]  /*9850*/  BPT.TRAP 0x1 ;  /* 0x000000040000795c */ /* 0x000fea0000300000 */
[----:B------:R-:W-:-:S04]  /*9860*/  MOV R3, 0x0 ;  /* 0x0000000000037802 */ /* 0x000fc80000000f00 */
[----:B------:R-:W-:Y:S05]  /*9870*/  RET.REL.NODEC R2 `(_ZN7cutlass13device_kernelINS_4gemm6kernel13GemmUniversalIN4cute5tupleIJiiiiEEENS1_10collective13CollectiveMmaINS1_35MainloopSm100TmaUmmaWarpSpecializedILi7ELi2ELi4ENS5_IJNS4_1CILi2EEENSA_ILi1EEESC_EEEEENS5_IJNSA_ILi128EEESF_NSA_ILi64EEEEEENS_6half_tENS5_IJSC_llEEESI_NS5_IJlSC_lEEENS4_8TiledMMAINS4_8MMA_AtomIJNS4_26SM100_MMA_F16BF16_2x1SM_SSISI_SI_fLi128ELi128ELNS4_4UMMA5MajorE1ELSP_0ELNSO_7ScaleInE0ELSQ_0EEEEEENS4_6LayoutINS5_IJSC_SC_SC_EEENS5_IJNSA_ILi0EEESV_SV_EEEEENS5_IJNS4_10UnderscoreESY_SY_EEEEENS4_18SM100_TMA_2SM_LOADENS4_14ComposedLayoutINS4_7SwizzleILi3ELi4ELi3EEENS4_18smem_ptr_flag_bitsILi16EEENST_INS5_IJSG_NSA_ILi8EEEEEENS5_IJSC_SG_EEEEEEEvNS4_8identityES11_NS12_IS14_S16_NST_INS5_IJS17_SG_EEENS5_IJSG_SC_EEEEEEEvS1C_EENS_8epilogue10collective18CollectiveEpilogueINS1I_23Sm100TmaWarpSpecializedILi4ELi2ELi16ELb1ELb0EEEJNS5_IJSG_SF_SG_EEENS5_IJNST_ISG_SC_EENST_INS5_IJNSA_ILi16EEESB_EEES19_EEEEESI_SK_SI_SK_NS1I_6fusion15FusionCallbacksIS1M_NS1T_17LinearCombinationISI_fSI_fLNS_15FloatRoundStyleE2EEES1N_S1S_JEEENS4_5SM1004TMEM4LOAD26SM100_TMEM_LOAD_32dp32b16xENS4_13SM90_TMA_LOADENS12_INS13_ILi1ELi4ELi3EEES16_NST_INS5_IJS17_S1P_EEENS5_IJS1P_SC_EEEEEEENS4_39AutoVectorizingCopyWithAssumedAlignmentILi128EEENS4_14SM90_TMA_STOREES28_S2A_S2A_EEEvvEEEEvNT_6ParamsE) ;  /* 0xffffff6402e07950 */ /* 0x000fea0003c3ffff */
        .weak           $__internal_2_$__cuda_sm10x_tcgen05_guardrail_trap_unallocated_columns_being_dealloced
        .type           $__internal_2_$__cuda_sm10x_tcgen05_guardrail_trap_unallocated_columns_being_dealloced,@function
        .size           $__internal_2_$__cuda_sm10x_tcgen05_guardrail_trap_unallocated_columns_being_dealloced,(.L_x_206 - $__internal_2_$__cuda_sm10x_tcgen05_guardrail_trap_unallocated_columns_being_dealloced)
$__internal_2_$__cuda_sm10x_tcgen05_guardrail_trap_unallocated_columns_being_dealloced:
[----:B------:R-:W-:Y:S05]  /*9880*/  BPT.TRAP 0x1 ;  /* 0x000000040000795c */ /* 0x000fea0000300000 */
[----:B------:R-:W-:-:S04]  /*9890*/  HFMA2 R3, -RZ, RZ, 0, 0 ;  /* 0x00000000ff037431 */ /* 0x000fc800000001ff */
[----:B------:R-:W-:Y:S05]  /*98a0*/  RET.REL.NODEC R2 `(_ZN7cutlass13device_kernelINS_4gemm6kernel13GemmUniversalIN4cute5tupleIJiiiiEEENS1_10collective13CollectiveMmaINS1_35MainloopSm100TmaUmmaWarpSpecializedILi7ELi2ELi4ENS5_IJNS4_1CILi2EEENSA_ILi1EEESC_EEEEENS5_IJNSA_ILi128EEESF_NSA_ILi64EEEEEENS_6half_tENS5_IJSC_llEEESI_NS5_IJlSC_lEEENS4_8TiledMMAINS4_8MMA_AtomIJNS4_26SM100_MMA_F16BF16_2x1SM_SSISI_SI_fLi128ELi128ELNS4_4UMMA5MajorE1ELSP_0ELNSO_7ScaleInE0ELSQ_0EEEEEENS4_6LayoutINS5_IJSC_SC_SC_EEENS5_IJNSA_ILi0EEESV_SV_EEEEENS5_IJNS4_10UnderscoreESY_SY_EEEEENS4_18SM100_TMA_2SM_LOADENS4_14ComposedLayoutINS4_7SwizzleILi3ELi4ELi3EEENS4_18smem_ptr_flag_bitsILi16EEENST_INS5_IJSG_NSA_ILi8EEEEEENS5_IJSC_SG_EEEEEEEvNS4_8identityES11_NS12_IS14_S16_NST_INS5_IJS17_SG_EEENS5_IJSG_SC_EEEEEEEvS1C_EENS_8epilogue10collective18CollectiveEpilogueINS1I_23Sm100TmaWarpSpecializedILi4ELi2ELi16ELb1ELb0EEEJNS5_IJSG_SF_SG_EEENS5_IJNST_ISG_SC_EENST_INS5_IJNSA_ILi16EEESB_EEES19_EEEEESI_SK_SI_SK_NS1I_6fusion15FusionCallbacksIS1M_NS1T_17LinearCombinationISI_fSI_fLNS_15FloatRoundStyleE2EEES1N_S1S_JEEENS4_5SM1004TMEM4LOAD26SM100_TMEM_LOAD_32dp32b16xENS4_13SM90_TMA_LOADENS12_INS13_ILi1ELi4ELi3EEES16_NST_INS5_IJS17_S1P_EEENS5_IJS1P_SC_EEEEEEENS4_39AutoVectorizingCopyWithAssumedAlignmentILi128EEENS4_14SM90_TMA_STOREES28_S2A_S2A_EEEvvEEEEvNT_6ParamsE) ;  /* 0xffffff6402d47950 */ /* 0x000fea0003c3ffff */
.L_x_205:
[----:B------:R-:W-:-:S00]  /*98b0*/  BRA `(.L_x_205) ;  /* 0xfffffffc00fc7947 */ /* 0x000fc0000383ffff */
[----:B------:R-:W-:-:S00]  /*98c0*/  NOP ;  /* 0x0000000000007918 */ /* 0x000fc00000000000 */
        /* <DEDUP_REMOVED lines=11> */
.L_x_206:


//--------------------- .nv.global.init           --------------------------
	.section	.nv.global.init,"aw",@progbits
.nv.global.init:
	.type		$str$27,@object
	.size		$str$27,($str$28 - $str$27)
$str$27:
        /*0000*/ 	.byte	0x28, 0x61, 0x64, 0x64, 0x72, 0x65, 0x73, 0x73, 0x20, 0x26, 0x20, 0x6d, 0x61, 0x73, 0x6b, 0x29
        /*0010*/ 	.byte	0x20, 0x3d, 0x3d, 0x20, 0x30, 0x00
	.type		$str$28,@object
	.size		$str$28,($str$26 - $str$28)
$str$28:
        /*0016*/ 	.byte	0x2f, 0x74, 0x6d, 0x70, 0x2f, 0x63, 0x75, 0x74, 0x6c, 0x61, 0x73, 0x73, 0x5f, 0x73, 0x77, 0x65
        /*0026*/ 	.byte	0x65, 0x70, 0x5f, 0x73, 0x72, 0x63, 0x2f, 0x69, 0x6e, 0x63, 0x6c, 0x75, 0x64, 0x65, 0x2f, 0x63
        /*0036*/ 	.byte	0x75, 0x74, 0x65, 0x2f, 0x70, 0x6f, 0x69, 0x6e, 0x74, 0x65, 0x72, 0x5f, 0x66, 0x6c, 0x61, 0x67
        /*0046*/ 	.byte	0x67, 0x65, 0x64, 0x2e, 0x68, 0x70, 0x70, 0x00
	.type		$str$26,@object
	.size		$str$26,($str$25 - $str$26)
$str$26:
        /*004e*/ 	.byte	0x2f, 0x74, 0x6d, 0x70, 0x2f, 0x63, 0x75, 0x74, 0x6c, 0x61, 0x73, 0x73, 0x5f, 0x73, 0x77, 0x65
        /*005e*/ 	.byte	0x65, 0x70, 0x5f, 0x73, 0x72, 0x63, 0x2f, 0x69, 0x6e, 0x63, 0x6c, 0x75, 0x64, 0x65, 0x2f, 0x63
        /*006e*/ 	.byte	0x75, 0x74, 0x65, 0x2f, 0x61, 0x74, 0x6f, 0x6d, 0x2f, 0x63, 0x6f, 0x70, 0x79, 0x5f, 0x74, 0x72
        /*007e*/ 	.byte	0x61, 0x69, 0x74, 0x73, 0x5f, 0x73, 0x6d, 0x31, 0x30, 0x30, 0x2e, 0x68, 0x70, 0x70, 0x00
	.type		$str$25,@object
	.size		$str$25,(__unnamed_1 - $str$25)
$str$25:
        /*008d*/ 	.byte	0x28, 0x28, 0x75, 0x69, 0x6e, 0x74, 0x33, 0x32, 0x5f, 0x74, 0x28, 0x74, 0x68, 0x72, 0x65, 0x61
        /*009d*/ 	.byte	0x64, 0x49, 0x64, 0x78, 0x2e, 0x78, 0x29, 0x20, 0x2f, 0x20, 0x33, 0x32, 0x29, 0x20, 0x25, 0x20
        /*00ad*/ 	.byte	0x34, 0x29, 0x20, 0x3d, 0x3d, 0x20, 0x28, 0x28, 0x28, 0x74, 0x6d, 0x65, 0x6d, 0x5f, 0x61, 0x64
        /*00bd*/ 	.byte	0x64, 0x72, 0x20, 0x3e, 0x3e, 0x20, 0x31, 0x36, 0x29, 0x20, 0x2f, 0x20, 0x33, 0x32, 0x29, 0x20
        /*00cd*/ 	.byte	0x25, 0x20, 0x34, 0x29, 0x00
	.type		__unnamed_1,@object
	.size		__unnamed_1,(__unnamed_2 - __unnamed_1)
__unnamed_1:
        /*00d2*/ 	.byte	0x61, 0x75, 0x74, 0x6f, 0x20, 0x63, 0x75, 0x74, 0x65, 0x3a, 0x3a, 0x61, 0x73, 0x5f, 0x70, 0x6f
        /* <DEDUP_REMOVED lines=24> */
        /*0262*/ 	.byte	0x34, 0x38, 0x3e, 0x3e, 0x3e, 0x3e, 0x5d, 0x00
	.type		__unnamed_2,@object
	.size		__unnamed_2,(.L_2 - __unnamed_2)
__unnamed_2:
        /* <DEDUP_REMOVED lines=40> */
        /*04ea*/ 	.byte	0x3a, 0x3a, 0x43, 0x3c, 0x30, 0x3e, 0x3e, 0x3e, 0x3e, 0x5d, 0x00
.L_2:


//--------------------- .nv.shared._ZN7cutlass13device_kernelINS_4gemm6kernel13GemmUniversalIN4cute5tupleIJiiiiEEENS1_10collective13CollectiveMmaINS1_35MainloopSm100TmaUmmaWarpSpecializedILi7ELi2ELi4ENS5_IJNS4_1CILi2EEENSA_ILi1EEESC_EEEEENS5_IJNSA_ILi128EEESF_NSA_ILi64EEEEEENS_6half_tENS5_IJSC_llEEESI_NS5_IJlSC_lEEENS4_8TiledMMAINS4_8MMA_AtomIJNS4_26SM100_MMA_F16BF16_2x1SM_SSISI_SI_fLi128ELi128ELNS4_4UMMA5MajorE1ELSP_0ELNSO_7ScaleInE0ELSQ_0EEEEEENS4_6LayoutINS5_IJSC_SC_SC_EEENS5_IJNSA_ILi0EEESV_SV_EEEEENS5_IJNS4_10UnderscoreESY_SY_EEEEENS4_18SM100_TMA_2SM_LOADENS4_14ComposedLayoutINS4_7SwizzleILi3ELi4ELi3EEENS4_18smem_ptr_flag_bitsILi16EEENST_INS5_IJSG_NSA_ILi8EEEEEENS5_IJSC_SG_EEEEEEEvNS4_8identityES11_NS12_IS14_S16_NST_INS5_IJS17_SG_EEENS5_IJSG_SC_EEEEEEEvS1C_EENS_8epilogue10collective18CollectiveEpilogueINS1I_23Sm100TmaWarpSpecializedILi4ELi2ELi16ELb1ELb0EEEJNS5_IJSG_SF_SG_EEENS5_IJNST_ISG_SC_EENST_INS5_IJNSA_ILi16EEESB_EEES19_EEEEESI_SK_SI_SK_NS1I_6fusion15FusionCallbacksIS1M_NS1T_17LinearCombinationISI_fSI_fLNS_15FloatRoundStyleE2EEES1N_S1S_JEEENS4_5SM1004TMEM4LOAD26SM100_TMEM_LOAD_32dp32b16xENS4_13SM90_TMA_LOADENS12_INS13_ILi1ELi4ELi3EEES16_NST_INS5_IJS17_S1P_EEENS5_IJS1P_SC_EEEEEEENS4_39AutoVectorizingCopyWithAssumedAlignmentILi128EEENS4_14SM90_TMA_STOREES28_S2A_S2A_EEEvvEEEEvNT_6ParamsE --------------------------
	.section	.nv.shared._ZN7cutlass13device_kernelINS_4gemm6kernel13GemmUniversalIN4cute5tupleIJiiiiEEENS1_10collective13CollectiveMmaINS1_35MainloopSm100TmaUmmaWarpSpecializedILi7ELi2ELi4ENS5_IJNS4_1CILi2EEENSA_ILi1EEESC_EEEEENS5_IJNSA_ILi128EEESF_NSA_ILi64EEEEEENS_6half_tENS5_IJSC_llEEESI_NS5_IJlSC_lEEENS4_8TiledMMAINS4_8MMA_AtomIJNS4_26SM100_MMA_F16BF16_2x1SM_SSISI_SI_fLi128ELi128ELNS4_4UMMA5MajorE1ELSP_0ELNSO_7ScaleInE0ELSQ_0EEEEEENS4_6LayoutINS5_IJSC_SC_SC_EEENS5_IJNSA_ILi0EEESV_SV_EEEEENS5_IJNS4_10UnderscoreESY_SY_EEEEENS4_18SM100_TMA_2SM_LOADENS4_14ComposedLayoutINS4_7SwizzleILi3ELi4ELi3EEENS4_18smem_ptr_flag_bitsILi16EEENST_INS5_IJSG_NSA_ILi8EEEEEENS5_IJSC_SG_EEEEEEEvNS4_8identityES11_NS12_IS14_S16_NST_INS5_IJS17_SG_EEENS5_IJSG_SC_EEEEEEEvS1C_EENS_8epilogue10collective18CollectiveEpilogueINS1I_23Sm100TmaWarpSpecializedILi4ELi2ELi16ELb1ELb0EEEJNS5_IJSG_SF_SG_EEENS5_IJNST_ISG_SC_EENST_INS5_IJNSA_ILi16EEESB_EEES19_EEEEESI_SK_SI_SK_NS1I_6fusion15FusionCallbacksIS1M_NS1T_17LinearCombinationISI_fSI_fLNS_15FloatRoundStyleE2EEES1N_S1S_JEEENS4_5SM1004TMEM4LOAD26SM100_TMEM_LOAD_32dp32b16xENS4_13SM90_TMA_LOADENS12_INS13_ILi1ELi4ELi3EEES16_NST_INS5_IJS17_S1P_EEENS5_IJS1P_SC_EEEEEEENS4_39AutoVectorizingCopyWithAssumedAlignmentILi128EEENS4_14SM90_TMA_STOREES28_S2A_S2A_EEEvvEEEEvNT_6ParamsE,"aw",@nobits
	.sectionflags	@""
	.align	16
	.zero		1024


//--------------------- .nv.shared.reserved.0     --------------------------
	.section	.nv.shared.reserved.0,"aw",@nobits
	.weak		__nv_reservedSMEM_offset_0_alias
	.size		__nv_reservedSMEM_offset_0_alias, 0, 64
	.other		__nv_reservedSMEM_offset_0_alias,@"STO_CUDA_RESERVED_SHARED STV_DEFAULT"
__nv_reservedSMEM_offset_0_alias:
	.zero		0
.nv.shared.reserved.0:
	.zero		64
	.weak		__nv_reservedSMEM_tcgen05_partition
	.type		__nv_reservedSMEM_tcgen05_partition,@object
	.size		__nv_reservedSMEM_tcgen05_partition,(.L_0 - __nv_reservedSMEM_tcgen05_partition)
__nv_reservedSMEM_tcgen05_partition:
	.zero		32
.L_0:


//--------------------- .nv.global                --------------------------
	.section	.nv.global,"aw",@nobits
.nv.global:
	.type		_ZN40_INTERNAL_c796ae6d_4_k_cu_00fddec2_307404cute1_E,@object
	.size		_ZN40_INTERNAL_c796ae6d_4_k_cu_00fddec2_307404cute1_E,(_ZN40_INTERNAL_c796ae6d_4_k_cu_00fddec2_307404cuda3std3__45__cpo6cbeginE - _ZN40_INTERNAL_c796ae6d_4_k_cu_00fddec2_307404cute1_E)
_ZN40_INTERNAL_c796ae6d_4_k_cu_00fddec2_307404cute1_E:
	.zero		1
	.type		_ZN40_INTERNAL_c796ae6d_4_k_cu_00fddec2_307404cuda3std3__45__cpo6cbeginE,@object
	.size		_ZN40_INTERNAL_c796ae6d_4_k_cu_00fddec2_307404cuda3std3__45__cpo6cbeginE,(_ZN40_INTERNAL_c796ae6d_4_k_cu_00fddec2_307404cuda3std3__48in_placeE - _ZN40_INTERNAL_c796ae6d_4_k_cu_00fddec2_307404cuda3std3__45__cpo6cbeginE)
_ZN40_INTERNAL_c796ae6d_4_k_cu_00fddec2_307404cuda3std3__45__cpo6cbeginE:
	.zero		1
	.type		_ZN40_INTERNAL_c796ae6d_4_k_cu_00fddec2_307404cuda3std3__48in_placeE,@object
	.size		_ZN40_INTERNAL_c796ae6d_4_k_cu_00fddec2_307404cuda3std3__48in_placeE,(_ZN40_INTERNAL_c796ae6d_4_k_cu_00fddec2_307404cuda3std6ranges3__45__cpo9iter_moveE - _ZN40_INTERNAL_c796ae6d_4_k_cu_00fddec2_307404cuda3std3__48in_placeE)
_ZN40_INTERNAL_c796ae6d_4_k_cu_00fddec2_307404cuda3std3__48in_placeE:
	.zero		1
	.type		_ZN40_INTERNAL_c796ae6d_4_k_cu_00fddec2_307404cuda3std6ranges3__45__cpo9iter_moveE,@object
	.size		_ZN40_INTERNAL_c796ae6d_4_k_cu_00fddec2_307404cuda3std6ranges3__45__cpo9iter_moveE,(_ZN40_INTERNAL_c796ae6d_4_k_cu_00fddec2_307404cuda3std3__45__cpo5beginE - _ZN40_INTERNAL_c796ae6d_4_k_cu_00fddec2_307404cuda3std6ranges3__45__cpo9iter_moveE)
_ZN40_INTERNAL_c796ae6d_4_k_cu_00fddec2_307404cuda3std6ranges3__45__cpo9iter_moveE:
	.zero		1
	.type		_ZN40_INTERNAL_c796ae6d_4_k_cu_00fddec2_307404cuda3std3__45__cpo5beginE,@object
	.size		_ZN40_INTERNAL_c796ae6d_4_k_cu_00fddec2_307404cuda3std3__45__cpo5beginE,(_ZN40_INTERNAL_c796ae6d_4_k_cu_00fddec2_307404cuda3std3__442_GLOBAL__N__c796ae6d_4_k_cu_00fddec2_307406ignoreE - _ZN40_INTERNAL_c796ae6d_4_k_cu_00fddec2_307404cuda3std3__45__cpo5beginE)
_ZN40_INTERNAL_c796ae6d_4_k_cu_00fddec2_307404cuda3std3__45__cpo5beginE:
	.zero		1
	.type		_ZN40_INTERNAL_c796ae6d_4_k_cu_00fddec2_307404cuda3std3__442_GLOBAL__N__c796ae6d_4_k_cu_00fddec2_307406ignoreE,@object
	.size		_ZN40_INTERNAL_c796ae6d_4_k_cu_00fddec2_307404cuda3std3__442_GLOBAL__N__c796ae6d_4_k_cu_00fddec2_307406ignoreE,(_ZN40_INTERNAL_c796ae6d_4_k_cu_00fddec2_307404cute7productE - _ZN40_INTERNAL_c796ae6d_4_k_cu_00fddec2_307404cuda3std3__442_GLOBAL__N__c796ae6d_4_k_cu_00fddec2_307406ignoreE)
_ZN40_INTERNAL_c796ae6d_4_k_cu_00fddec2_307404cuda3std3__442_GLOBAL__N__c796ae6d_4_k_cu_00fddec2_307406ignoreE:
	.zero		1
	.type		_ZN40_INTERNAL_c796ae6d_4_k_cu_00fddec2_307404cute7productE,@object
	.size		_ZN40_INTERNAL_c796ae6d_4_k_cu_00fddec2_307404cute7productE,(_ZN40_INTERNAL_c796ae6d_4_k_cu_00fddec2_307404cuda3std3__45__cpo3endE - _ZN40_INTERNAL_c796ae6d_4_k_cu_00fddec2_307404cute7productE)
_ZN40_INTERNAL_c796ae6d_4_k_cu_00fddec2_307404cute7productE:
	.zero		1
	.type		_ZN40_INTERNAL_c796ae6d_4_k_cu_00fddec2_307404cuda3std3__45__cpo3endE,@object
	.size		_ZN40_INTERNAL_c796ae6d_4_k_cu_00fddec2_307404cuda3std3__45__cpo3endE,(_ZN40_INTERNAL_c796ae6d_4_k_cu_00fddec2_307404cuda3std3__419piecewise_constructE - _ZN40_INTERNAL_c796ae6d_4_k_cu_00fddec2_307404cuda3std3__45__cpo3endE)
_ZN40_INTERNAL_c796ae6d_4_k_cu_00fddec2_307404cuda3std3__45__cpo3endE:
	.zero		1
	.type		_ZN40_INTERNAL_c796ae6d_4_k_cu_00fddec2_307404cuda3std3__419piecewise_constructE,@object
	.size		_ZN40_INTERNAL_c796ae6d_4_k_cu_00fddec2_307404cuda3std3__419piecewise_constructE,(_ZN40_INTERNAL_c796ae6d_4_k_cu_00fddec2_307404cuda3std3__45__cpo4cendE - _ZN40_INTERNAL_c796ae6d_4_k_cu_00fddec2_307404cuda3std3__419piecewise_constructE)
_ZN40_INTERNAL_c796ae6d_4_k_cu_00fddec2_307404cuda3std3__419piecewise_constructE:
	.zero		1
	.type		_ZN40_INTERNAL_c796ae6d_4_k_cu_00fddec2_307404cuda3std3__45__cpo4cendE,@object
	.size		_ZN40_INTERNAL_c796ae6d_4_k_cu_00fddec2_307404cuda3std3__45__cpo4cendE,(_ZN40_INTERNAL_c796ae6d_4_k_cu_00fddec2_307404cuda3std6ranges3__45__cpo4swapE - _ZN40_INTERNAL_c796ae6d_4_k_cu_00fddec2_307404cuda3std3__45__cpo4cendE)
_ZN40_INTERNAL_c796ae6d_4_k_cu_00fddec2_307404cuda3std3__45__cpo4cendE:
	.zero		1
	.type		_ZN40_INTERNAL_c796ae6d_4_k_cu_00fddec2_307404cuda3std6ranges3__45__cpo4swapE,@object
	.size		_ZN40_INTERNAL_c796ae6d_4_k_cu_00fddec2_307404cuda3std6ranges3__45__cpo4swapE,(.L_10 - _ZN40_INTERNAL_c796ae6d_4_k_cu_00fddec2_307404cuda3std6ranges3__45__cpo4swapE)
_ZN40_INTERNAL_c796ae6d_4_k_cu_00fddec2_307404cuda3std6ranges3__45__cpo4swapE:
	.zero		1
.L_10:


//--------------------- .nv.constant0._ZN7cutlass13device_kernelINS_4gemm6kernel13GemmUniversalIN4cute5tupleIJiiiiEEENS1_10collective13CollectiveMmaINS1_35MainloopSm100TmaUmmaWarpSpecializedILi7ELi2ELi4ENS5_IJNS4_1CILi2EEENSA_ILi1EEESC_EEEEENS5_IJNSA_ILi128EEESF_NSA_ILi64EEEEEENS_6half_tENS5_IJSC_llEEESI_NS5_IJlSC_lEEENS4_8TiledMMAINS4_8MMA_AtomIJNS4_26SM100_MMA_F16BF16_2x1SM_SSISI_SI_fLi128ELi128ELNS4_4UMMA5MajorE1ELSP_0ELNSO_7ScaleInE0ELSQ_0EEEEEENS4_6LayoutINS5_IJSC_SC_SC_EEENS5_IJNSA_ILi0EEESV_SV_EEEEENS5_IJNS4_10UnderscoreESY_SY_EEEEENS4_18SM100_TMA_2SM_LOADENS4_14ComposedLayoutINS4_7SwizzleILi3ELi4ELi3EEENS4_18smem_ptr_flag_bitsILi16EEENST_INS5_IJSG_NSA_ILi8EEEEEENS5_IJSC_SG_EEEEEEEvNS4_8identityES11_NS12_IS14_S16_NST_INS5_IJS17_SG_EEENS5_IJSG_SC_EEEEEEEvS1C_EENS_8epilogue10collective18CollectiveEpilogueINS1I_23Sm100TmaWarpSpecializedILi4ELi2ELi16ELb1ELb0EEEJNS5_IJSG_SF_SG_EEENS5_IJNST_ISG_SC_EENST_INS5_IJNSA_ILi16EEESB_EEES19_EEEEESI_SK_SI_SK_NS1I_6fusion15FusionCallbacksIS1M_NS1T_17LinearCombinationISI_fSI_fLNS_15FloatRoundStyleE2EEES1N_S1S_JEEENS4_5SM1004TMEM4LOAD26SM100_TMEM_LOAD_32dp32b16xENS4_13SM90_TMA_LOADENS12_INS13_ILi1ELi4ELi3EEES16_NST_INS5_IJS17_S1P_EEENS5_IJS1P_SC_EEEEEEENS4_39AutoVectorizingCopyWithAssumedAlignmentILi128EEENS4_14SM90_TMA_STOREES28_S2A_S2A_EEEvvEEEEvNT_6ParamsE --------------------------
	.section	.nv.constant0._ZN7cutlass13device_kernelINS_4gemm6kernel13GemmUniversalIN4cute5tupleIJiiiiEEENS1_10collective13CollectiveMmaINS1_35MainloopSm100TmaUmmaWarpSpecializedILi7ELi2ELi4ENS5_IJNS4_1CILi2EEENSA_ILi1EEESC_EEEEENS5_IJNSA_ILi128EEESF_NSA_ILi64EEEEEENS_6half_tENS5_IJSC_llEEESI_NS5_IJlSC_lEEENS4_8TiledMMAINS4_8MMA_AtomIJNS4_26SM100_MMA_F16BF16_2x1SM_SSISI_SI_fLi128ELi128ELNS4_4UMMA5MajorE1ELSP_0ELNSO_7ScaleInE0ELSQ_0EEEEEENS4_6LayoutINS5_IJSC_SC_SC_EEENS5_IJNSA_ILi0EEESV_SV_EEEEENS5_IJNS4_10UnderscoreESY_SY_EEEEENS4_18SM100_TMA_2SM_LOADENS4_14ComposedLayoutINS4_7SwizzleILi3ELi4ELi3EEENS4_18smem_ptr_flag_bitsILi16EEENST_INS5_IJSG_NSA_ILi8EEEEEENS5_IJSC_SG_EEEEEEEvNS4_8identityES11_NS12_IS14_S16_NST_INS5_IJS17_SG_EEENS5_IJSG_SC_EEEEEEEvS1C_EENS_8epilogue10collective18CollectiveEpilogueINS1I_23Sm100TmaWarpSpecializedILi4ELi2ELi16ELb1ELb0EEEJNS5_IJSG_SF_SG_EEENS5_IJNST_ISG_SC_EENST_INS5_IJNSA_ILi16EEESB_EEES19_EEEEESI_SK_SI_SK_NS1I_6fusion15FusionCallbacksIS1M_NS1T_17LinearCombinationISI_fSI_fLNS_15FloatRoundStyleE2EEES1N_S1S_JEEENS4_5SM1004TMEM4LOAD26SM100_TMEM_LOAD_32dp32b16xENS4_13SM90_TMA_LOADENS12_INS13_ILi1ELi4ELi3EEES16_NST_INS5_IJS17_S1P_EEENS5_IJS1P_SC_EEEEEEENS4_39AutoVectorizingCopyWithAssumedAlignmentILi128EEENS4_14SM90_TMA_STOREES28_S2A_S2A_EEEvvEEEEvNT_6ParamsE,"a",@progbits
	.sectionflags	@""
	.align	4
.nv.constant0._ZN7cutlass13device_kernelINS_4gemm6kernel13GemmUniversalIN4cute5tupleIJiiiiEEENS1_10collective13CollectiveMmaINS1_35MainloopSm100TmaUmmaWarpSpecializedILi7ELi2ELi4ENS5_IJNS4_1CILi2EEENSA_ILi1EEESC_EEEEENS5_IJNSA_ILi128EEESF_NSA_ILi64EEEEEENS_6half_tENS5_IJSC_llEEESI_NS5_IJlSC_lEEENS4_8TiledMMAINS4_8MMA_AtomIJNS4_26SM100_MMA_F16BF16_2x1SM_SSISI_SI_fLi128ELi128ELNS4_4UMMA5MajorE1ELSP_0ELNSO_7ScaleInE0ELSQ_0EEEEEENS4_6LayoutINS5_IJSC_SC_SC_EEENS5_IJNSA_ILi0EEESV_SV_EEEEENS5_IJNS4_10UnderscoreESY_SY_EEEEENS4_18SM100_TMA_2SM_LOADENS4_14ComposedLayoutINS4_7SwizzleILi3ELi4ELi3EEENS4_18smem_ptr_flag_bitsILi16EEENST_INS5_IJSG_NSA_ILi8EEEEEENS5_IJSC_SG_EEEEEEEvNS4_8identityES11_NS12_IS14_S16_NST_INS5_IJS17_SG_EEENS5_IJSG_SC_EEEEEEEvS1C_EENS_8epilogue10collective18CollectiveEpilogueINS1I_23Sm100TmaWarpSpecializedILi4ELi2ELi16ELb1ELb0EEEJNS5_IJSG_SF_SG_EEENS5_IJNST_ISG_SC_EENST_INS5_IJNSA_ILi16EEESB_EEES19_EEEEESI_SK_SI_SK_NS1I_6fusion15FusionCallbacksIS1M_NS1T_17LinearCombinationISI_fSI_fLNS_15FloatRoundStyleE2EEES1N_S1S_JEEENS4_5SM1004TMEM4LOAD26SM100_TMEM_LOAD_32dp32b16xENS4_13SM90_TMA_LOADENS12_INS13_ILi1ELi4ELi3EEES16_NST_INS5_IJS17_S1P_EEENS5_IJS1P_SC_EEEEEEENS4_39AutoVectorizingCopyWithAssumedAlignmentILi128EEENS4_14SM90_TMA_STOREES28_S2A_S2A_EEEvvEEEEvNT_6ParamsE:
	.zero		2944


//--------------------- SYMBOLS --------------------------

	.type		.nv.reservedSmem.offset0,@object
	.size		.nv.reservedSmem.offset0,0x4
	.type		.nv.reservedSmem.cap,@object
	.size		.nv.reservedSmem.cap,0x4
	.type		__assertfail,@function
